	.target	sm_100a

	.elftype	@"ET_EXEC"


//--------------------- .note.nv.tkinfo           --------------------------
	.section	.note.nv.tkinfo,"",@"SHT_NOTE"
	.sectionflags	@"SHF_NOTE_NV_TKINFO"
	.tkinfo
        /*0018*/ 	.word	0x00000002
        /*0030*/ 	.string	""
        /*0030*/ 	.string	"ptxas"
        /*0030*/ 	.string	"Cuda compilation tools, release 13.0, V13.0.88"
        /*0030*/ 	.string	"Build cuda_13.0.r13.0/compiler.36424714_0"
        /*0030*/ 	.string	"-arch sm_100a -m 64 "



//--------------------- .note.nv.cuinfo           --------------------------
	.section	.note.nv.cuinfo,"",@"SHT_NOTE"
	.sectionflags	@"SHF_NOTE_NV_CUINFO"
        /*0018*/ 	.short	0x0002
        /*001a*/ 	.short	0x0064
        /*001c*/ 	.short	0x0082
	.zero		2


//--------------------- .nv.info                  --------------------------
	.section	.nv.info,"",@"SHT_CUDA_INFO"
	.align	4


	//----- nvinfo : EIATTR_REGCOUNT
	.align		4
        /*0000*/ 	.byte	0x04, 0x2f
        /*0002*/ 	.short	(.L_19 - .L_18)
	.align		4
.L_18:
        /*0004*/ 	.word	index@(_ZN7cutlass13device_kernelINS_4gemm6kernel13GemmUniversalIN4cute5tupleIJiiiiEEENS1_10collective13CollectiveMmaINS1_35MainloopSm100TmaUmmaWarpSpecializedILi9ELi2ELi4ENS5_IJNS4_1CILi1EEENSA_ILi8EEESB_EEEEENS5_IJNSA_ILi64EEENSA_ILi256EEENSA_ILi32EEEEEENS_10bfloat16_tENS5_IJlSB_lEEESJ_SK_NS4_8TiledMMAINS4_8MMA_AtomIJNS4_20SM100_MMA_F16BF16_SSISJ_SJ_fLi64ELi256ELNS4_4UMMA5MajorE0ELSP_0ELNSO_7ScaleInE0ELSQ_0EEEEEENS4_6LayoutINS5_IJSB_SB_SB_EEENS5_IJNSA_ILi0EEESV_SV_EEEEENS5_IJNS4_10UnderscoreESY_SY_EEEEENS4_23SM90_TMA_LOAD_MULTICASTENS4_14ComposedLayoutINS4_7SwizzleILi2ELi4ELi3EEENS4_18smem_ptr_flag_bitsILi16EEENST_INS5_IJSC_SH_EEENS5_IJSH_SB_EEEEEEEvNS4_8identityENS4_13SM90_TMA_LOADES1A_vS1B_EENS_8epilogue10collective18CollectiveEpilogueINS1E_23Sm100TmaWarpSpecializedILi4ELi2ELi32ELb1ELb0EEEJSI_NS5_IJNST_ISF_SB_EES1J_EEESJ_SK_SJ_SK_NS1E_6fusion15FusionCallbacksIS1I_NS1L_17LinearCombinationISJ_fSJ_fLNS_15FloatRoundStyleE2EEESI_S1K_JEEENS4_5SM1004TMEM4LOAD26SM100_TMEM_LOAD_16dp256b8xES1C_NS12_INS13_ILi3ELi4ELi3EEES16_NST_INS5_IJSC_SF_EEENS5_IJSF_SB_EEEEEEENS4_17SM75_U32x4_LDSM_NENS4_14SM90_TMA_STOREES1Z_NS4_17SM90_U32x4_STSM_NENS4_39AutoVectorizingCopyWithAssumedAlignmentILi128EEEEEEvvEEEEvNT_6ParamsE)
        /*0008*/ 	.word	0x0000007a


	//----- nvinfo : EIATTR_FRAME_SIZE
	.align		4
.L_19:
        /*000c*/ 	.byte	0x04, 0x11
        /*000e*/ 	.short	(.L_21 - .L_20)
	.align		4
.L_20:
        /*0010*/ 	.word	index@($__internal_2_$__cuda_sm10x_tcgen05_guardrail_trap_unallocated_columns_being_dealloced)
        /*0014*/ 	.word	0x00000000


	//----- nvinfo : EIATTR_FRAME_SIZE
	.align		4
.L_21:
        /*0018*/ 	.byte	0x04, 0x11
        /*001a*/ 	.short	(.L_23 - .L_22)
	.align		4
.L_22:
        /*001c*/ 	.word	index@($__internal_1_$__cuda_sm10x_tcgen05_guardrail_trap_phase_invalid_during_alloc)
        /*0020*/ 	.word	0x00000000


	//----- nvinfo : EIATTR_FRAME_SIZE
	.align		4
.L_23:
        /*0024*/ 	.byte	0x04, 0x11
        /*0026*/ 	.short	(.L_25 - .L_24)
	.align		4
.L_24:
        /*0028*/ 	.word	index@($__internal_0_$__cuda_sm10x_tcgen05_guardrail_trap_col_being_dealloced_not_returned_by_alloc)
        /*002c*/ 	.word	0x00000000


	//----- nvinfo : EIATTR_FRAME_SIZE
	.align		4
.L_25:
        /*0030*/ 	.byte	0x04, 0x11
        /*0032*/ 	.short	(.L_27 - .L_26)
	.align		4
.L_26:
        /*0034*/ 	.word	index@(_ZN7cutlass13device_kernelINS_4gemm6kernel13GemmUniversalIN4cute5tupleIJiiiiEEENS1_10collective13CollectiveMmaINS1_35MainloopSm100TmaUmmaWarpSpecializedILi9ELi2ELi4ENS5_IJNS4_1CILi1EEENSA_ILi8EEESB_EEEEENS5_IJNSA_ILi64EEENSA_ILi256EEENSA_ILi32EEEEEENS_10bfloat16_tENS5_IJlSB_lEEESJ_SK_NS4_8TiledMMAINS4_8MMA_AtomIJNS4_20SM100_MMA_F16BF16_SSISJ_SJ_fLi64ELi256ELNS4_4UMMA5MajorE0ELSP_0ELNSO_7ScaleInE0ELSQ_0EEEEEENS4_6LayoutINS5_IJSB_SB_SB_EEENS5_IJNSA_ILi0EEESV_SV_EEEEENS5_IJNS4_10UnderscoreESY_SY_EEEEENS4_23SM90_TMA_LOAD_MULTICASTENS4_14ComposedLayoutINS4_7SwizzleILi2ELi4ELi3EEENS4_18smem_ptr_flag_bitsILi16EEENST_INS5_IJSC_SH_EEENS5_IJSH_SB_EEEEEEEvNS4_8identityENS4_13SM90_TMA_LOADES1A_vS1B_EENS_8epilogue10collective18CollectiveEpilogueINS1E_23Sm100TmaWarpSpecializedILi4ELi2ELi32ELb1ELb0EEEJSI_NS5_IJNST_ISF_SB_EES1J_EEESJ_SK_SJ_SK_NS1E_6fusion15FusionCallbacksIS1I_NS1L_17LinearCombinationISJ_fSJ_fLNS_15FloatRoundStyleE2EEESI_S1K_JEEENS4_5SM1004TMEM4LOAD26SM100_TMEM_LOAD_16dp256b8xES1C_NS12_INS13_ILi3ELi4ELi3EEES16_NST_INS5_IJSC_SF_EEENS5_IJSF_SB_EEEEEEENS4_17SM75_U32x4_LDSM_NENS4_14SM90_TMA_STOREES1Z_NS4_17SM90_U32x4_STSM_NENS4_39AutoVectorizingCopyWithAssumedAlignmentILi128EEEEEEvvEEEEvNT_6ParamsE)
        /*0038*/ 	.word	0x00000000


	//----- nvinfo : EIATTR_MIN_STACK_SIZE
	.align		4
.L_27:
        /*003c*/ 	.byte	0x04, 0x12
        /*003e*/ 	.short	(.L_29 - .L_28)
	.align		4
.L_28:
        /*0040*/ 	.word	index@(_ZN7cutlass13device_kernelINS_4gemm6kernel13GemmUniversalIN4cute5tupleIJiiiiEEENS1_10collective13CollectiveMmaINS1_35MainloopSm100TmaUmmaWarpSpecializedILi9ELi2ELi4ENS5_IJNS4_1CILi1EEENSA_ILi8EEESB_EEEEENS5_IJNSA_ILi64EEENSA_ILi256EEENSA_ILi32EEEEEENS_10bfloat16_tENS5_IJlSB_lEEESJ_SK_NS4_8TiledMMAINS4_8MMA_AtomIJNS4_20SM100_MMA_F16BF16_SSISJ_SJ_fLi64ELi256ELNS4_4UMMA5MajorE0ELSP_0ELNSO_7ScaleInE0ELSQ_0EEEEEENS4_6LayoutINS5_IJSB_SB_SB_EEENS5_IJNSA_ILi0EEESV_SV_EEEEENS5_IJNS4_10UnderscoreESY_SY_EEEEENS4_23SM90_TMA_LOAD_MULTICASTENS4_14ComposedLayoutINS4_7SwizzleILi2ELi4ELi3EEENS4_18smem_ptr_flag_bitsILi16EEENST_INS5_IJSC_SH_EEENS5_IJSH_SB_EEEEEEEvNS4_8identityENS4_13SM90_TMA_LOADES1A_vS1B_EENS_8epilogue10collective18CollectiveEpilogueINS1E_23Sm100TmaWarpSpecializedILi4ELi2ELi32ELb1ELb0EEEJSI_NS5_IJNST_ISF_SB_EES1J_EEESJ_SK_SJ_SK_NS1E_6fusion15FusionCallbacksIS1I_NS1L_17LinearCombinationISJ_fSJ_fLNS_15FloatRoundStyleE2EEESI_S1K_JEEENS4_5SM1004TMEM4LOAD26SM100_TMEM_LOAD_16dp256b8xES1C_NS12_INS13_ILi3ELi4ELi3EEES16_NST_INS5_IJSC_SF_EEENS5_IJSF_SB_EEEEEEENS4_17SM75_U32x4_LDSM_NENS4_14SM90_TMA_STOREES1Z_NS4_17SM90_U32x4_STSM_NENS4_39AutoVectorizingCopyWithAssumedAlignmentILi128EEEEEEvvEEEEvNT_6ParamsE)
        /*0044*/ 	.word	0x00000000
.L_29:


//--------------------- .nv.compat                --------------------------
	.section	.nv.compat,"",@"SHT_CUDA_COMPAT_INFO"
	.align	4
        /*0000*/ 	.byte	0x02, 0x09, 0x01, 0x00, 0x02, 0x02, 0x02, 0x00, 0x02, 0x05, 0x05, 0x00, 0x03, 0x07, 0x01, 0x01
        /*0010*/ 	.byte	0x02, 0x03, 0x01, 0x00, 0x02, 0x06, 0x01, 0x00, 0x04, 0x0b, 0x08, 0x00, 0x09, 0x00, 0x00, 0x00
        /*0020*/ 	.byte	0x00, 0x00, 0x00, 0x00


//--------------------- .nv.info._ZN7cutlass13device_kernelINS_4gemm6kernel13GemmUniversalIN4cute5tupleIJiiiiEEENS1_10collective13CollectiveMmaINS1_35MainloopSm100TmaUmmaWarpSpecializedILi9ELi2ELi4ENS5_IJNS4_1CILi1EEENSA_ILi8EEESB_EEEEENS5_IJNSA_ILi64EEENSA_ILi256EEENSA_ILi32EEEEEENS_10bfloat16_tENS5_IJlSB_lEEESJ_SK_NS4_8TiledMMAINS4_8MMA_AtomIJNS4_20SM100_MMA_F16BF16_SSISJ_SJ_fLi64ELi256ELNS4_4UMMA5MajorE0ELSP_0ELNSO_7ScaleInE0ELSQ_0EEEEEENS4_6LayoutINS5_IJSB_SB_SB_EEENS5_IJNSA_ILi0EEESV_SV_EEEEENS5_IJNS4_10UnderscoreESY_SY_EEEEENS4_23SM90_TMA_LOAD_MULTICASTENS4_14ComposedLayoutINS4_7SwizzleILi2ELi4ELi3EEENS4_18smem_ptr_flag_bitsILi16EEENST_INS5_IJSC_SH_EEENS5_IJSH_SB_EEEEEEEvNS4_8identityENS4_13SM90_TMA_LOADES1A_vS1B_EENS_8epilogue10collective18CollectiveEpilogueINS1E_23Sm100TmaWarpSpecializedILi4ELi2ELi32ELb1ELb0EEEJSI_NS5_IJNST_ISF_SB_EES1J_EEESJ_SK_SJ_SK_NS1E_6fusion15FusionCallbacksIS1I_NS1L_17LinearCombinationISJ_fSJ_fLNS_15FloatRoundStyleE2EEESI_S1K_JEEENS4_5SM1004TMEM4LOAD26SM100_TMEM_LOAD_16dp256b8xES1C_NS12_INS13_ILi3ELi4ELi3EEES16_NST_INS5_IJSC_SF_EEENS5_IJSF_SB_EEEEEEENS4_17SM75_U32x4_LDSM_NENS4_14SM90_TMA_STOREES1Z_NS4_17SM90_U32x4_STSM_NENS4_39AutoVectorizingCopyWithAssumedAlignmentILi128EEEEEEvvEEEEvNT_6ParamsE --------------------------
	.section	.nv.info._ZN7cutlass13device_kernelINS_4gemm6kernel13GemmUniversalIN4cute5tupleIJiiiiEEENS1_10collective13CollectiveMmaINS1_35MainloopSm100TmaUmmaWarpSpecializedILi9ELi2ELi4ENS5_IJNS4_1CILi1EEENSA_ILi8EEESB_EEEEENS5_IJNSA_ILi64EEENSA_ILi256EEENSA_ILi32EEEEEENS_10bfloat16_tENS5_IJlSB_lEEESJ_SK_NS4_8TiledMMAINS4_8MMA_AtomIJNS4_20SM100_MMA_F16BF16_SSISJ_SJ_fLi64ELi256ELNS4_4UMMA5MajorE0ELSP_0ELNSO_7ScaleInE0ELSQ_0EEEEEENS4_6LayoutINS5_IJSB_SB_SB_EEENS5_IJNSA_ILi0EEESV_SV_EEEEENS5_IJNS4_10UnderscoreESY_SY_EEEEENS4_23SM90_TMA_LOAD_MULTICASTENS4_14ComposedLayoutINS4_7SwizzleILi2ELi4ELi3EEENS4_18smem_ptr_flag_bitsILi16EEENST_INS5_IJSC_SH_EEENS5_IJSH_SB_EEEEEEEvNS4_8identityENS4_13SM90_TMA_LOADES1A_vS1B_EENS_8epilogue10collective18CollectiveEpilogueINS1E_23Sm100TmaWarpSpecializedILi4ELi2ELi32ELb1ELb0EEEJSI_NS5_IJNST_ISF_SB_EES1J_EEESJ_SK_SJ_SK_NS1E_6fusion15FusionCallbacksIS1I_NS1L_17LinearCombinationISJ_fSJ_fLNS_15FloatRoundStyleE2EEESI_S1K_JEEENS4_5SM1004TMEM4LOAD26SM100_TMEM_LOAD_16dp256b8xES1C_NS12_INS13_ILi3ELi4ELi3EEES16_NST_INS5_IJSC_SF_EEENS5_IJSF_SB_EEEEEEENS4_17SM75_U32x4_LDSM_NENS4_14SM90_TMA_STOREES1Z_NS4_17SM90_U32x4_STSM_NENS4_39AutoVectorizingCopyWithAssumedAlignmentILi128EEEEEEvvEEEEvNT_6ParamsE,"",@"SHT_CUDA_INFO"
	.sectionflags	@""
	.align	4


	//----- nvinfo : EIATTR_CUDA_API_VERSION
	.align		4
        /*0000*/ 	.byte	0x04, 0x37
        /*0002*/ 	.short	(.L_31 - .L_30)
.L_30:
        /*0004*/ 	.word	0x00000082


	//----- nvinfo : EIATTR_KPARAM_INFO
	.align		4
.L_31:
        /*0008*/ 	.byte	0x04, 0x17
        /*000a*/ 	.short	(.L_33 - .L_32)
.L_32:
        /*000c*/ 	.word	0x00000000
        /*0010*/ 	.short	0x0000
        /*0012*/ 	.short	0x0000
        /*0014*/ 	.byte	0x00, 0xf0, 0x01, 0x20


	//----- nvinfo : EIATTR_AT_ENTRY_FRAGMENTS
	.align		4
.L_33:
        /*0018*/ 	.byte	0x04, 0x4f
        /*001a*/ 	.short	(.L_35 - .L_34)


	//   ....[0]....
.L_34:
        /*001c*/ 	.word	0x00000006


	//----- nvinfo : EIATTR_RESERVED_SMEM_USED
	.align		4
.L_35:
        /*0020*/ 	.byte	0x01, 0x41
	.zero		2


	//----- nvinfo : EIATTR_SPARSE_MMA_MASK
	.align		4
        /*0024*/ 	.byte	0x03, 0x50
        /*0026*/ 	.short	0x0000


	//----- nvinfo : EIATTR_TCGEN05_1CTA_USED
	.align		4
        /*0028*/ 	.byte	0x01, 0x51
	.zero		2


	//----- nvinfo : EIATTR_MAXREG_COUNT
	.align		4
        /*002c*/ 	.byte	0x03, 0x1b
        /*002e*/ 	.short	0x00ff


	//----- nvinfo : EIATTR_NUM_BARRIERS
	.align		4
        /*0030*/ 	.byte	0x02, 0x4c
        /*0032*/ 	.byte	0x07
	.zero		1


	//----- nvinfo : EIATTR_EXTERNS
	.align		4
        /*0034*/ 	.byte	0x04, 0x0f
        /*0036*/ 	.short	(.L_37 - .L_36)


	//   ....[0]....
	.align		4
.L_36:
        /*0038*/ 	.word	index@(__assertfail)


	//----- nvinfo : EIATTR_MERCURY_ISA_VERSION
	.align		4
.L_37:
        /*003c*/ 	.byte	0x03, 0x5f
        /*003e*/ 	.short	0x0101


	//----- nvinfo : EIATTR_INT_WARP_WIDE_INSTR_OFFSETS
	.align		4
        /*0040*/ 	.byte	0x04, 0x31
        /*0042*/ 	.short	(.L_39 - .L_38)


	//   ....[0]....
.L_38:
        /*0044*/ 	.word	0x00004150


	//   ....[1]....
        /*0048*/ 	.word	0x00004170


	//   ....[2]....
        /*004c*/ 	.word	0x000041a0


	//   ....[3]....
        /*0050*/ 	.word	0x00004d20


	//   ....[4]....
        /*0054*/ 	.word	0x00004d90


	//   ....[5]....
        /*0058*/ 	.word	0x00004e60


	//   ....[6]....
        /*005c*/ 	.word	0x00004ee0


	//   ....[7]....
        /*0060*/ 	.word	0x00004fd0


	//   ....[8]....
        /*0064*/ 	.word	0x00005050


	//   ....[9]....
        /*0068*/ 	.word	0x00005130


	//   ....[10]....
        /*006c*/ 	.word	0x000051e0


	//----- nvinfo : EIATTR_COOP_GROUP_MASK_REGIDS
	.align		4
.L_39:
        /*0070*/ 	.byte	0x04, 0x29
        /*0072*/ 	.short	(.L_41 - .L_40)


	//   ....[0]....
.L_40:
        /*0074*/ 	.word	0xffffffff


	//   ....[1]....
        /*0078*/ 	.word	0xffffffff


	//   ....[2]....
        /*007c*/ 	.word	0xffffffff


	//   ....[3]....
        /*0080*/ 	.word	0xffffffff


	//   ....[4]....
        /*0084*/ 	.word	0xffffffff


	//   ....[5]....
        /*0088*/ 	.word	0xffffffff


	//   ....[6]....
        /*008c*/ 	.word	0xffffffff


	//   ....[7]....
        /*0090*/ 	.word	0xffffffff


	//   ....[8]....
        /*0094*/ 	.word	0xffffffff


	//   ....[9]....
        /*0098*/ 	.word	0xffffffff


	//   ....[10]....
        /*009c*/ 	.word	0xffffffff


	//   ....[11]....
        /*00a0*/ 	.word	0xffffffff


	//   ....[12]....
        /*00a4*/ 	.word	0xffffffff


	//   ....[13]....
        /*00a8*/ 	.word	0xffffffff


	//----- nvinfo : EIATTR_COOP_GROUP_INSTR_OFFSETS
	.align		4
.L_41:
        /*00ac*/ 	.byte	0x04, 0x28
        /*00ae*/ 	.short	(.L_43 - .L_42)


	//   ....[0]....
.L_42:
        /*00b0*/ 	.word	0x00000080


	//   ....[1]....
        /*00b4*/ 	.word	0x000004f0


	//   ....[2]....
        /*00b8*/ 	.word	0x00000770


	//   ....[3]....
        /*00bc*/ 	.word	0x00000910


	//   ....[4]....
        /*00c0*/ 	.word	0x00000a10


	//   ....[5]....
        /*00c4*/ 	.word	0x00000b80


	//   ....[6]....
        /*00c8*/ 	.word	0x00000d20


	//   ....[7]....
        /*00cc*/ 	.word	0x00000ed0


	//   ....[8]....
        /*00d0*/ 	.word	0x00002260


	//   ....[9]....
        /*00d4*/ 	.word	0x00003420


	//   ....[10]....
        /*00d8*/ 	.word	0x00003630


	//   ....[11]....
        /*00dc*/ 	.word	0x00003660


	//   ....[12]....
        /*00e0*/ 	.word	0x00004030


	//   ....[13]....
        /*00e4*/ 	.word	0x00004260


	//----- nvinfo : EIATTR_VRC_CTA_INIT_COUNT
	.align		4
.L_43:
        /*00e8*/ 	.byte	0x02, 0x4a
        /*00ea*/ 	.byte	0x80
	.zero		1


	//----- nvinfo : EIATTR_SYSCALL_OFFSETS
	.align		4
        /*00ec*/ 	.byte	0x04, 0x46
        /*00ee*/ 	.short	(.L_45 - .L_44)


	//   ....[0]....
.L_44:
        /*00f0*/ 	.word	0x00005e70


	//   ....[1]....
        /*00f4*/ 	.word	0x00005f60


	//   ....[2]....
        /*00f8*/ 	.word	0x000067d0


	//   ....[3]....
        /*00fc*/ 	.word	0x00007490


	//   ....[4]....
        /*0100*/ 	.word	0x00008100


	//   ....[5]....
        /*0104*/ 	.word	0x00008d60


	//----- nvinfo : EIATTR_MBARRIER_INSTR_OFFSETS
	.align		4
.L_45:
        /*0108*/ 	.byte	0x04, 0x39
        /*010a*/ 	.short	(.L_47 - .L_46)


	//   ....[0]....
.L_46:
        /*010c*/ 	.word	0x00000630
        /*0110*/ 	.word	0x000000ff
        /*0114*/ 	.word	0x00000000
        /*0118*/ 	.short	0x0100
        /*011a*/ 	.byte	0x04
	.zero		1


	//   ....[1]....
        /*011c*/ 	.word	0x00000640
        /*0120*/ 	.word	0x000000ff
        /*0124*/ 	.word	0x00000048
        /*0128*/ 	.short	0x0100
        /*012a*/ 	.byte	0x04
	.zero		1


	//   ....[2]....
        /*012c*/ 	.word	0x00000650
        /*0130*/ 	.word	0x000000ff
        /*0134*/ 	.word	0x00000008
        /*0138*/ 	.short	0x0100
        /*013a*/ 	.byte	0x04
	.zero		1


	//   ....[3]....
        /*013c*/ 	.word	0x00000660
        /*0140*/ 	.word	0x000000ff
        /*0144*/ 	.word	0x00000050
        /*0148*/ 	.short	0x0100
        /*014a*/ 	.byte	0x04
	.zero		1


	//   ....[4]....
        /*014c*/ 	.word	0x00000670
        /*0150*/ 	.word	0x000000ff
        /*0154*/ 	.word	0x00000010
        /*0158*/ 	.short	0x0100
        /*015a*/ 	.byte	0x04
	.zero		1


	//   ....[5]....
        /*015c*/ 	.word	0x00000680
        /*0160*/ 	.word	0x000000ff
        /*0164*/ 	.word	0x00000058
        /*0168*/ 	.short	0x0100
        /*016a*/ 	.byte	0x04
	.zero		1


	//   ....[6]....
        /*016c*/ 	.word	0x00000690
        /*0170*/ 	.word	0x000000ff
        /*0174*/ 	.word	0x00000018
        /*0178*/ 	.short	0x0100
        /*017a*/ 	.byte	0x04
	.zero		1


	//   ....[7]....
        /*017c*/ 	.word	0x000006a0
        /*0180*/ 	.word	0x000000ff
        /*0184*/ 	.word	0x00000060
        /*0188*/ 	.short	0x0100
        /*018a*/ 	.byte	0x04
	.zero		1


	//   ....[8]....
        /*018c*/ 	.word	0x000006b0
        /*0190*/ 	.word	0x000000ff
        /*0194*/ 	.word	0x00000020
        /*0198*/ 	.short	0x0100
        /*019a*/ 	.byte	0x04
	.zero		1


	//   ....[9]....
        /*019c*/ 	.word	0x000006c0
        /*01a0*/ 	.word	0x000000ff
        /*01a4*/ 	.word	0x00000068
        /*01a8*/ 	.short	0x0100
        /*01aa*/ 	.byte	0x04
	.zero		1


	//   ....[10]....
        /*01ac*/ 	.word	0x000006d0
        /*01b0*/ 	.word	0x000000ff
        /*01b4*/ 	.word	0x00000028
        /*01b8*/ 	.short	0x0100
        /*01ba*/ 	.byte	0x04
	.zero		1


	//   ....[11]....
        /*01bc*/ 	.word	0x000006e0
        /*01c0*/ 	.word	0x000000ff
        /*01c4*/ 	.word	0x00000070
        /*01c8*/ 	.short	0x0100
        /*01ca*/ 	.byte	0x04
	.zero		1


	//   ....[12]....
        /*01cc*/ 	.word	0x000006f0
        /*01d0*/ 	.word	0x000000ff
        /*01d4*/ 	.word	0x00000030
        /*01d8*/ 	.short	0x0100
        /*01da*/ 	.byte	0x04
	.zero		1


	//   ....[13]....
        /*01dc*/ 	.word	0x00000700
        /*01e0*/ 	.word	0x000000ff
        /*01e4*/ 	.word	0x00000078
        /*01e8*/ 	.short	0x0100
        /*01ea*/ 	.byte	0x04
	.zero		1


	//   ....[14]....
        /*01ec*/ 	.word	0x00000710
        /*01f0*/ 	.word	0x000000ff
        /*01f4*/ 	.word	0x00000038
        /*01f8*/ 	.short	0x0100
        /*01fa*/ 	.byte	0x04
	.zero		1


	//   ....[15]....
        /*01fc*/ 	.word	0x00000720
        /*0200*/ 	.word	0x000000ff
        /*0204*/ 	.word	0x00000080
        /*0208*/ 	.short	0x0100
        /*020a*/ 	.byte	0x04
	.zero		1


	//   ....[16]....
        /*020c*/ 	.word	0x00000730
        /*0210*/ 	.word	0x000000ff
        /*0214*/ 	.word	0x00000040
        /*0218*/ 	.short	0x0100
        /*021a*/ 	.byte	0x04
	.zero		1


	//   ....[17]....
        /*021c*/ 	.word	0x00000740
        /*0220*/ 	.word	0x000000ff
        /*0224*/ 	.word	0x00000088
        /*0228*/ 	.short	0x0100
        /*022a*/ 	.byte	0x04
	.zero		1


	//   ....[18]....
        /*022c*/ 	.word	0x00000880
        /*0230*/ 	.word	0x000000ff
        /*0234*/ 	.word	0x00000090
        /*0238*/ 	.short	0x0100
        /*023a*/ 	.byte	0x04
	.zero		1


	//   ....[19]....
        /*023c*/ 	.word	0x00000890
        /*0240*/ 	.word	0x000000ff
        /*0244*/ 	.word	0x000000b0
        /*0248*/ 	.short	0x0100
        /*024a*/ 	.byte	0x04
	.zero		1


	//   ....[20]....
        /*024c*/ 	.word	0x000008a0
        /*0250*/ 	.word	0x000000ff
        /*0254*/ 	.word	0x00000098
        /*0258*/ 	.short	0x0100
        /*025a*/ 	.byte	0x04
	.zero		1


	//   ....[21]....
        /*025c*/ 	.word	0x000008b0
        /*0260*/ 	.word	0x000000ff
        /*0264*/ 	.word	0x000000b8
        /*0268*/ 	.short	0x0100
        /*026a*/ 	.byte	0x04
	.zero		1


	//   ....[22]....
        /*026c*/ 	.word	0x000008c0
        /*0270*/ 	.word	0x000000ff
        /*0274*/ 	.word	0x000000a0
        /*0278*/ 	.short	0x0100
        /*027a*/ 	.byte	0x04
	.zero		1


	//   ....[23]....
        /*027c*/ 	.word	0x000008d0
        /*0280*/ 	.word	0x000000ff
        /*0284*/ 	.word	0x000000c0
        /*0288*/ 	.short	0x0100
        /*028a*/ 	.byte	0x04
	.zero		1


	//   ....[24]....
        /*028c*/ 	.word	0x000008e0
        /*0290*/ 	.word	0x000000ff
        /*0294*/ 	.word	0x000000a8
        /*0298*/ 	.short	0x0100
        /*029a*/ 	.byte	0x04
	.zero		1


	//   ....[25]....
        /*029c*/ 	.word	0x000008f0
        /*02a0*/ 	.word	0x000000ff
        /*02a4*/ 	.word	0x000000c8
        /*02a8*/ 	.short	0x0100
        /*02aa*/ 	.byte	0x04
	.zero		1


	//   ....[26]....
        /*02ac*/ 	.word	0x000009e0
        /*02b0*/ 	.word	0x000000ff
        /*02b4*/ 	.word	0x000000d0
        /*02b8*/ 	.short	0x0100
        /*02ba*/ 	.byte	0x06
	.zero		1


	//   ....[27]....
        /*02bc*/ 	.word	0x000009f0
        /*02c0*/ 	.word	0x000000ff
        /*02c4*/ 	.word	0x000000d8
        /*02c8*/ 	.short	0x0100
        /*02ca*/ 	.byte	0x06
	.zero		1


	//   ....[28]....
        /*02cc*/ 	.word	0x00000b30
        /*02d0*/ 	.word	0x000000ff
        /*02d4*/ 	.word	0x000000e0
        /*02d8*/ 	.short	0x0100
        /*02da*/ 	.byte	0x06
	.zero		1


	//   ....[29]....
        /*02dc*/ 	.word	0x00000b40
        /*02e0*/ 	.word	0x000000ff
        /*02e4*/ 	.word	0x000000f0
        /*02e8*/ 	.short	0x0100
        /*02ea*/ 	.byte	0x06
	.zero		1


	//   ....[30]....
        /*02ec*/ 	.word	0x00000b50
        /*02f0*/ 	.word	0x000000ff
        /*02f4*/ 	.word	0x000000e8
        /*02f8*/ 	.short	0x0100
        /*02fa*/ 	.byte	0x06
	.zero		1


	//   ....[31]....
        /*02fc*/ 	.word	0x00000b60
        /*0300*/ 	.word	0x000000ff
        /*0304*/ 	.word	0x000000f8
        /*0308*/ 	.short	0x0100
        /*030a*/ 	.byte	0x06
	.zero		1


	//   ....[32]....
        /*030c*/ 	.word	0x00000c90
        /*0310*/ 	.word	0x000000ff
        /*0314*/ 	.word	0x00000100
        /*0318*/ 	.short	0x0100
        /*031a*/ 	.byte	0x04
	.zero		1


	//   ....[33]....
        /*031c*/ 	.word	0x00000ca0
        /*0320*/ 	.word	0x000000ff
        /*0324*/ 	.word	0x00000120
        /*0328*/ 	.short	0x0100
        /*032a*/ 	.byte	0x04
	.zero		1


	//   ....[34]....
        /*032c*/ 	.word	0x00000cb0
        /*0330*/ 	.word	0x000000ff
        /*0334*/ 	.word	0x00000108
        /*0338*/ 	.short	0x0100
        /*033a*/ 	.byte	0x04
	.zero		1


	//   ....[35]....
        /*033c*/ 	.word	0x00000cc0
        /*0340*/ 	.word	0x000000ff
        /*0344*/ 	.word	0x00000128
        /*0348*/ 	.short	0x0100
        /*034a*/ 	.byte	0x04
	.zero		1


	//   ....[36]....
        /*034c*/ 	.word	0x00000cd0
        /*0350*/ 	.word	0x000000ff
        /*0354*/ 	.word	0x00000110
        /*0358*/ 	.short	0x0100
        /*035a*/ 	.byte	0x04
	.zero		1


	//   ....[37]....
        /*035c*/ 	.word	0x00000ce0
        /*0360*/ 	.word	0x000000ff
        /*0364*/ 	.word	0x00000130
        /*0368*/ 	.short	0x0100
        /*036a*/ 	.byte	0x04
	.zero		1


	//   ....[38]....
        /*036c*/ 	.word	0x00000cf0
        /*0370*/ 	.word	0x000000ff
        /*0374*/ 	.word	0x00000118
        /*0378*/ 	.short	0x0100
        /*037a*/ 	.byte	0x04
	.zero		1


	//   ....[39]....
        /*037c*/ 	.word	0x00000d00
        /*0380*/ 	.word	0x000000ff
        /*0384*/ 	.word	0x00000138
        /*0388*/ 	.short	0x0100
        /*038a*/ 	.byte	0x04
	.zero		1


	//   ....[40]....
        /*038c*/ 	.word	0x00000df0
        /*0390*/ 	.word	0x000000ff
        /*0394*/ 	.word	0x00000140
        /*0398*/ 	.short	0x0100
        /*039a*/ 	.byte	0x04
	.zero		1


	//   ....[41]....
        /*039c*/ 	.word	0x00000e00
        /*03a0*/ 	.word	0x000000ff
        /*03a4*/ 	.word	0x00000150
        /*03a8*/ 	.short	0x0100
        /*03aa*/ 	.byte	0x04
	.zero		1


	//   ....[42]....
        /*03ac*/ 	.word	0x00000e10
        /*03b0*/ 	.word	0x000000ff
        /*03b4*/ 	.word	0x00000148
        /*03b8*/ 	.short	0x0100
        /*03ba*/ 	.byte	0x04
	.zero		1


	//   ....[43]....
        /*03bc*/ 	.word	0x00000e20
        /*03c0*/ 	.word	0x000000ff
        /*03c4*/ 	.word	0x00000158
        /*03c8*/ 	.short	0x0100
        /*03ca*/ 	.byte	0x04
	.zero		1


	//   ....[44]....
        /*03cc*/ 	.word	0x00001b00
        /*03d0*/ 	.word	0x00000000
        /*03d4*/ 	.word	0x00000150
        /*03d8*/ 	.short	0x010a
        /*03da*/ 	.byte	0xff
	.zero		1


	//   ....[45]....
        /*03dc*/ 	.word	0x00001b20
        /*03e0*/ 	.word	0x00000000
        /*03e4*/ 	.word	0x00000140
        /*03e8*/ 	.short	0x0101
        /*03ea*/ 	.byte	0xff
	.zero		1


	//   ....[46]....
        /*03ec*/ 	.word	0x00001be0
        /*03f0*/ 	.word	0x000000ff
        /*03f4*/ 	.word	0x00000048
        /*03f8*/ 	.short	0x010a
        /*03fa*/ 	.byte	0x04
	.zero		1


	//   ....[47]....
        /*03fc*/ 	.word	0x00001c60
        /*0400*/ 	.word	0x000000ff
        /*0404*/ 	.word	0x00000048
        /*0408*/ 	.short	0x010a
        /*040a*/ 	.byte	0x21
	.zero		1


	//   ....[48]....
        /*040c*/ 	.word	0x00001df0
        /*0410*/ 	.word	0x000000ff
        /*0414*/ 	.word	0x00000048
        /*0418*/ 	.short	0x010a
        /*041a*/ 	.byte	0x08
	.zero		1


	//   ....[49]....
        /*041c*/ 	.word	0x00001f20
        /*0420*/ 	.word	0x000000ff
        /*0424*/ 	.word	0x000000d8
        /*0428*/ 	.short	0x0101
        /*042a*/ 	.byte	0x07
	.zero		1


	//   ....[50]....
        /*042c*/ 	.word	0x00001f40
        /*0430*/ 	.word	0x000000ff
        /*0434*/ 	.word	0x00000048
        /*0438*/ 	.short	0x010a
        /*043a*/ 	.byte	0x04
	.zero		1


	//   ....[51]....
        /*043c*/ 	.word	0x00001fc0
        /*0440*/ 	.word	0x000000ff
        /*0444*/ 	.word	0x00000048
        /*0448*/ 	.short	0x010a
        /*044a*/ 	.byte	0x11
	.zero		1


	//   ....[52]....
        /*044c*/ 	.word	0x00002150
        /*0450*/ 	.word	0x000000ff
        /*0454*/ 	.word	0x00000048
        /*0458*/ 	.short	0x010a
        /*045a*/ 	.byte	0x06
	.zero		1


	//   ....[53]....
        /*045c*/ 	.word	0x00002290
        /*0460*/ 	.word	0x00000003
        /*0464*/ 	.word	0x000000e0
        /*0468*/ 	.short	0x010a
        /*046a*/ 	.byte	0xff
	.zero		1


	//   ....[54]....
        /*046c*/ 	.word	0x000023e0
        /*0470*/ 	.word	0x00000000
        /*0474*/ 	.word	0x00000000
        /*0478*/ 	.short	0x0101
        /*047a*/ 	.byte	0xff
	.zero		1


	//   ....[55]....
        /*047c*/ 	.word	0x000029a0
        /*0480*/ 	.word	0x000000ff
        /*0484*/ 	.word	0x00000000
        /*0488*/ 	.short	0x010a
        /*048a*/ 	.byte	0x04
	.zero		1


	//   ....[56]....
        /*048c*/ 	.word	0x00002a30
        /*0490*/ 	.word	0x000000ff
        /*0494*/ 	.word	0x00000000
        /*0498*/ 	.short	0x010a
        /*049a*/ 	.byte	0x05
	.zero		1


	//   ....[57]....
        /*049c*/ 	.word	0x00002ac0
        /*04a0*/ 	.word	0x000000ff
        /*04a4*/ 	.word	0x00000000
        /*04a8*/ 	.short	0x010a
        /*04aa*/ 	.byte	0x05
	.zero		1


	//   ....[58]....
        /*04ac*/ 	.word	0x00002b50
        /*04b0*/ 	.word	0x000000ff
        /*04b4*/ 	.word	0x00000000
        /*04b8*/ 	.short	0x010a
        /*04ba*/ 	.byte	0x05
	.zero		1


	//   ....[59]....
        /*04bc*/ 	.word	0x00002be0
        /*04c0*/ 	.word	0x000000ff
        /*04c4*/ 	.word	0x00000000
        /*04c8*/ 	.short	0x010a
        /*04ca*/ 	.byte	0x05
	.zero		1


	//   ....[60]....
        /*04cc*/ 	.word	0x00002c70
        /*04d0*/ 	.word	0x000000ff
        /*04d4*/ 	.word	0x00000000
        /*04d8*/ 	.short	0x010a
        /*04da*/ 	.byte	0x05
	.zero		1


	//   ....[61]....
        /*04dc*/ 	.word	0x00002d00
        /*04e0*/ 	.word	0x000000ff
        /*04e4*/ 	.word	0x00000000
        /*04e8*/ 	.short	0x010a
        /*04ea*/ 	.byte	0x05
	.zero		1


	//   ....[62]....
        /*04ec*/ 	.word	0x00002d90
        /*04f0*/ 	.word	0x000000ff
        /*04f4*/ 	.word	0x00000000
        /*04f8*/ 	.short	0x010a
        /*04fa*/ 	.byte	0x05
	.zero		1


	//   ....[63]....
        /*04fc*/ 	.word	0x00002e30
        /*0500*/ 	.word	0x00000000
        /*0504*/ 	.word	0x00000000
        /*0508*/ 	.short	0x010a
        /*050a*/ 	.byte	0xff
	.zero		1


	//   ....[64]....
        /*050c*/ 	.word	0x00002f70
        /*0510*/ 	.word	0x00000002
        /*0514*/ 	.word	0x00000140
        /*0518*/ 	.short	0x010a
        /*051a*/ 	.byte	0xff
	.zero		1


	//   ....[65]....
        /*051c*/ 	.word	0x00002fd0
        /*0520*/ 	.word	0x00000004
        /*0524*/ 	.word	0x00000000
        /*0528*/ 	.short	0x0101
        /*052a*/ 	.byte	0xff
	.zero		1


	//   ....[66]....
        /*052c*/ 	.word	0x00002ff0
        /*0530*/ 	.word	0x000000ff
        /*0534*/ 	.word	0x000000f0
        /*0538*/ 	.short	0x010a
        /*053a*/ 	.byte	0x04
	.zero		1


	//   ....[67]....
        /*053c*/ 	.word	0x00003110
        /*0540*/ 	.word	0x00000002
        /*0544*/ 	.word	0x000000e0
        /*0548*/ 	.short	0x010a
        /*054a*/ 	.byte	0xff
	.zero		1


	//   ....[68]....
        /*054c*/ 	.word	0x00003220
        /*0550*/ 	.word	0x00000002
        /*0554*/ 	.word	0x00000000
        /*0558*/ 	.short	0x0101
        /*055a*/ 	.byte	0xff
	.zero		1


	//   ....[69]....
        /*055c*/ 	.word	0x000032b0
        /*0560*/ 	.word	0x000000ff
        /*0564*/ 	.word	0x000000f0
        /*0568*/ 	.short	0x0106
        /*056a*/ 	.byte	0x04
	.zero		1


	//   ....[70]....
        /*056c*/ 	.word	0x000032d0
        /*0570*/ 	.word	0x000000ff
        /*0574*/ 	.word	0x000000f0
        /*0578*/ 	.short	0x010a
        /*057a*/ 	.byte	0x04
	.zero		1


	//   ....[71]....
        /*057c*/ 	.word	0x00003360
        /*0580*/ 	.word	0x000000ff
        /*0584*/ 	.word	0x000000f0
        /*0588*/ 	.short	0x0106
        /*058a*/ 	.byte	0x07
	.zero		1


	//   ....[72]....
        /*058c*/ 	.word	0x000033a0
        /*0590*/ 	.word	0x00000000
        /*0594*/ 	.word	0x000000f0
        /*0598*/ 	.short	0x010a
        /*059a*/ 	.byte	0xff
	.zero		1


	//   ....[73]....
        /*059c*/ 	.word	0x000038c0
        /*05a0*/ 	.word	0x00000000
        /*05a4*/ 	.word	0x000000e0
        /*05a8*/ 	.short	0x010a
        /*05aa*/ 	.byte	0xff
	.zero		1


	//   ....[74]....
        /*05ac*/ 	.word	0x000039c0
        /*05b0*/ 	.word	0x00000003
        /*05b4*/ 	.word	0x00000000
        /*05b8*/ 	.short	0x0101
        /*05ba*/ 	.byte	0xff
	.zero		1


	//   ....[75]....
        /*05bc*/ 	.word	0x000039d0
        /*05c0*/ 	.word	0x000000ff
        /*05c4*/ 	.word	0x00000000
        /*05c8*/ 	.short	0x010a
        /*05ca*/ 	.byte	0x04
	.zero		1


	//   ....[76]....
        /*05cc*/ 	.word	0x00003a50
        /*05d0*/ 	.word	0x000000ff
        /*05d4*/ 	.word	0x00000120
        /*05d8*/ 	.short	0x010a
        /*05da*/ 	.byte	0x17
	.zero		1


	//   ....[77]....
        /*05dc*/ 	.word	0x00003b30
        /*05e0*/ 	.word	0x000000ff
        /*05e4*/ 	.word	0x00000000
        /*05e8*/ 	.short	0x010a
        /*05ea*/ 	.byte	0x05
	.zero		1


	//   ....[78]....
        /*05ec*/ 	.word	0x00003c70
        /*05f0*/ 	.word	0x000000ff
        /*05f4*/ 	.word	0x00000000
        /*05f8*/ 	.short	0x010a
        /*05fa*/ 	.byte	0x04
	.zero		1


	//   ....[79]....
        /*05fc*/ 	.word	0x00003e60
        /*0600*/ 	.word	0x000000ff
        /*0604*/ 	.word	0x00000000
        /*0608*/ 	.short	0x010a
        /*060a*/ 	.byte	0x04
	.zero		1


	//   ....[80]....
        /*060c*/ 	.word	0x00003ef0
        /*0610*/ 	.word	0x000000ff
        /*0614*/ 	.word	0x00000000
        /*0618*/ 	.short	0x010a
        /*061a*/ 	.byte	0x05
	.zero		1


	//   ....[81]....
        /*061c*/ 	.word	0x00003f80
        /*0620*/ 	.word	0x000000ff
        /*0624*/ 	.word	0x00000000
        /*0628*/ 	.short	0x010a
        /*062a*/ 	.byte	0x05
	.zero		1


	//   ....[82]....
        /*062c*/ 	.word	0x00004010
        /*0630*/ 	.word	0x000000ff
        /*0634*/ 	.word	0x00000000
        /*0638*/ 	.short	0x010a
        /*063a*/ 	.byte	0x04
	.zero		1


	//   ....[83]....
        /*063c*/ 	.word	0x00004520
        /*0640*/ 	.word	0x0000000c
        /*0644*/ 	.word	0x000000e0
        /*0648*/ 	.short	0x010a
        /*064a*/ 	.byte	0xff
	.zero		1


	//   ....[84]....
        /*064c*/ 	.word	0x00004690
        /*0650*/ 	.word	0x00000000
        /*0654*/ 	.word	0x00000000
        /*0658*/ 	.short	0x0101
        /*065a*/ 	.byte	0xff
	.zero		1


	//   ....[85]....
        /*065c*/ 	.word	0x00004b20
        /*0660*/ 	.word	0x000000ff
        /*0664*/ 	.word	0x000000d8
        /*0668*/ 	.short	0x010a
        /*066a*/ 	.byte	0x15
	.zero		1


	//   ....[86]....
        /*066c*/ 	.word	0x00004ca0
        /*0670*/ 	.word	0x000000ff
        /*0674*/ 	.word	0x000000b0
        /*0678*/ 	.short	0x010a
        /*067a*/ 	.byte	0x15
	.zero		1


	//   ....[87]....
        /*067c*/ 	.word	0x00004e10
        /*0680*/ 	.word	0x000000ff
        /*0684*/ 	.word	0x00000090
        /*0688*/ 	.short	0x010b
        /*068a*/ 	.byte	0x15
	.zero		1


	//   ....[88]....
        /*068c*/ 	.word	0x00004e20
        /*0690*/ 	.word	0x000000ff
        /*0694*/ 	.word	0x00000000
        /*0698*/ 	.short	0x0101
        /*069a*/ 	.byte	0x28
	.zero		1


	//   ....[89]....
        /*069c*/ 	.word	0x00004e30
        /*06a0*/ 	.word	0x000000ff
        /*06a4*/ 	.word	0x000000b8
        /*06a8*/ 	.short	0x010a
        /*06aa*/ 	.byte	0x15
	.zero		1


	//   ....[90]....
        /*06ac*/ 	.word	0x00004f80
        /*06b0*/ 	.word	0x000000ff
        /*06b4*/ 	.word	0x00000098
        /*06b8*/ 	.short	0x010b
        /*06ba*/ 	.byte	0x15
	.zero		1


	//   ....[91]....
        /*06bc*/ 	.word	0x00004f90
        /*06c0*/ 	.word	0x000000ff
        /*06c4*/ 	.word	0x00000000
        /*06c8*/ 	.short	0x0101
        /*06ca*/ 	.byte	0x27
	.zero		1


	//   ....[92]....
        /*06cc*/ 	.word	0x00004fa0
        /*06d0*/ 	.word	0x000000ff
        /*06d4*/ 	.word	0x000000c0
        /*06d8*/ 	.short	0x010a
        /*06da*/ 	.byte	0x15
	.zero		1


	//   ....[93]....
        /*06dc*/ 	.word	0x000050e0
        /*06e0*/ 	.word	0x000000ff
        /*06e4*/ 	.word	0x000000a0
        /*06e8*/ 	.short	0x010b
        /*06ea*/ 	.byte	0x15
	.zero		1


	//   ....[94]....
        /*06ec*/ 	.word	0x000050f0
        /*06f0*/ 	.word	0x000000ff
        /*06f4*/ 	.word	0x00000000
        /*06f8*/ 	.short	0x0101
        /*06fa*/ 	.byte	0x26
	.zero		1


	//   ....[95]....
        /*06fc*/ 	.word	0x00005100
        /*0700*/ 	.word	0x000000ff
        /*0704*/ 	.word	0x000000c8
        /*0708*/ 	.short	0x010a
        /*070a*/ 	.byte	0x15
	.zero		1


	//   ....[96]....
        /*070c*/ 	.word	0x00005300
        /*0710*/ 	.word	0x000000ff
        /*0714*/ 	.word	0x000000a8
        /*0718*/ 	.short	0x010b
        /*071a*/ 	.byte	0x15
	.zero		1


	//   ....[97]....
        /*071c*/ 	.word	0x00005310
        /*0720*/ 	.word	0x000000ff
        /*0724*/ 	.word	0x00000000
        /*0728*/ 	.short	0x0101
        /*072a*/ 	.byte	0x25
	.zero		1


	//   ....[98]....
        /*072c*/ 	.word	0x00005340
        /*0730*/ 	.word	0x000000ff
        /*0734*/ 	.word	0x000000b0
        /*0738*/ 	.short	0x010a
        /*073a*/ 	.byte	0x15
	.zero		1


	//   ....[99]....
        /*073c*/ 	.word	0x00005360
        /*0740*/ 	.word	0x000000ff
        /*0744*/ 	.word	0x000000b8
        /*0748*/ 	.short	0x010a
        /*074a*/ 	.byte	0x15
	.zero		1


	//   ....[100]....
        /*074c*/ 	.word	0x00005380
        /*0750*/ 	.word	0x000000ff
        /*0754*/ 	.word	0x000000c0
        /*0758*/ 	.short	0x010a
        /*075a*/ 	.byte	0x15
	.zero		1


	//   ....[101]....
        /*075c*/ 	.word	0x000053c0
        /*0760*/ 	.word	0x00000000
        /*0764*/ 	.word	0x000000c8
        /*0768*/ 	.short	0x010a
        /*076a*/ 	.byte	0xff
	.zero		1


	//   ....[102]....
        /*076c*/ 	.word	0x00005700
        /*0770*/ 	.word	0x00000003
        /*0774*/ 	.word	0x000000e0
        /*0778*/ 	.short	0x010a
        /*077a*/ 	.byte	0xff
	.zero		1


	//   ....[103]....
        /*077c*/ 	.word	0x00005880
        /*0780*/ 	.word	0x00000000
        /*0784*/ 	.word	0x00000000
        /*0788*/ 	.short	0x0101
        /*078a*/ 	.byte	0xff
	.zero		1


	//   ....[104]....
        /*078c*/ 	.word	0x00006420
        /*0790*/ 	.word	0x000000ff
        /*0794*/ 	.word	0x00000090
        /*0798*/ 	.short	0x010a
        /*079a*/ 	.byte	0x2c
	.zero		1


	//   ....[105]....
        /*079c*/ 	.word	0x00006490
        /*07a0*/ 	.word	0x00000062
        /*07a4*/ 	.word	0x00000100
        /*07a8*/ 	.short	0x010a
        /*07aa*/ 	.byte	0xff
	.zero		1


	//   ....[106]....
        /*07ac*/ 	.word	0x000065b0
        /*07b0*/ 	.word	0x000000ff
        /*07b4*/ 	.word	0x00000090
        /*07b8*/ 	.short	0x010a
        /*07ba*/ 	.byte	0x2c
	.zero		1


	//   ....[107]....
        /*07bc*/ 	.word	0x000066b0
        /*07c0*/ 	.word	0x00000062
        /*07c4*/ 	.word	0x00000100
        /*07c8*/ 	.short	0x010a
        /*07ca*/ 	.byte	0xff
	.zero		1


	//   ....[108]....
        /*07cc*/ 	.word	0x000071b0
        /*07d0*/ 	.word	0x00000000
        /*07d4*/ 	.word	0x00000000
        /*07d8*/ 	.short	0x0101
        /*07da*/ 	.byte	0xff
	.zero		1


	//   ....[109]....
        /*07dc*/ 	.word	0x000071c0
        /*07e0*/ 	.word	0x00000003
        /*07e4*/ 	.word	0x00000090
        /*07e8*/ 	.short	0x010a
        /*07ea*/ 	.byte	0xff
	.zero		1


	//   ....[110]....
        /*07ec*/ 	.word	0x00007290
        /*07f0*/ 	.word	0x00000003
        /*07f4*/ 	.word	0x00000090
        /*07f8*/ 	.short	0x010a
        /*07fa*/ 	.byte	0xff
	.zero		1


	//   ....[111]....
        /*07fc*/ 	.word	0x00007e20
        /*0800*/ 	.word	0x00000066
        /*0804*/ 	.word	0x00000000
        /*0808*/ 	.short	0x0101
        /*080a*/ 	.byte	0xff
	.zero		1


	//   ....[112]....
        /*080c*/ 	.word	0x00007e40
        /*0810*/ 	.word	0x0000003f
        /*0814*/ 	.word	0x00000090
        /*0818*/ 	.short	0x010a
        /*081a*/ 	.byte	0xff
	.zero		1


	//   ....[113]....
        /*081c*/ 	.word	0x00007f00
        /*0820*/ 	.word	0x0000003f
        /*0824*/ 	.word	0x00000090
        /*0828*/ 	.short	0x010a
        /*082a*/ 	.byte	0xff
	.zero		1


	//   ....[114]....
        /*082c*/ 	.word	0x00008a80
        /*0830*/ 	.word	0x00000066
        /*0834*/ 	.word	0x00000000
        /*0838*/ 	.short	0x0101
        /*083a*/ 	.byte	0xff
	.zero		1


	//   ....[115]....
        /*083c*/ 	.word	0x00008aa0
        /*0840*/ 	.word	0x0000006c
        /*0844*/ 	.word	0x00000090
        /*0848*/ 	.short	0x010a
        /*084a*/ 	.byte	0xff
	.zero		1


	//   ....[116]....
        /*084c*/ 	.word	0x00008b60
        /*0850*/ 	.word	0x0000006c
        /*0854*/ 	.word	0x00000090
        /*0858*/ 	.short	0x010a
        /*085a*/ 	.byte	0xff
	.zero		1


	//   ....[117]....
        /*085c*/ 	.word	0x00008fa0
        /*0860*/ 	.word	0x000000ff
        /*0864*/ 	.word	0x00000000
        /*0868*/ 	.short	0x0101
        /*086a*/ 	.byte	0x04
	.zero		1


	//   ....[118]....
        /*086c*/ 	.word	0x00009750
        /*0870*/ 	.word	0x00000002
        /*0874*/ 	.word	0x00000000
        /*0878*/ 	.short	0x0101
        /*087a*/ 	.byte	0xff
	.zero		1


	//   ....[119]....
        /*087c*/ 	.word	0x00009a00
        /*0880*/ 	.word	0x000000ff
        /*0884*/ 	.word	0x00000000
        /*0888*/ 	.short	0x0101
        /*088a*/ 	.byte	0x04
	.zero		1


	//   ....[120]....
        /*088c*/ 	.word	0x00009a20
        /*0890*/ 	.word	0x00000000
        /*0894*/ 	.word	0x00000150
        /*0898*/ 	.short	0x010a
        /*089a*/ 	.byte	0xff
	.zero		1


	//   ....[121]....
        /*089c*/ 	.word	0x00009a80
        /*08a0*/ 	.word	0x00000000
        /*08a4*/ 	.word	0x00000048
        /*08a8*/ 	.short	0x010a
        /*08aa*/ 	.byte	0xff
	.zero		1


	//   ....[122]....
        /*08ac*/ 	.word	0x00009ae0
        /*08b0*/ 	.word	0x00000000
        /*08b4*/ 	.word	0x00000048
        /*08b8*/ 	.short	0x010a
        /*08ba*/ 	.byte	0xff
	.zero		1


	//   ....[123]....
        /*08bc*/ 	.word	0x00009b30
        /*08c0*/ 	.word	0x00000003
        /*08c4*/ 	.word	0x000000e0
        /*08c8*/ 	.short	0x010a
        /*08ca*/ 	.byte	0xff
	.zero		1


	//   ....[124]....
        /*08cc*/ 	.word	0x00009b90
        /*08d0*/ 	.word	0x00000000
        /*08d4*/ 	.word	0x00000000
        /*08d8*/ 	.short	0x010a
        /*08da*/ 	.byte	0xff
	.zero		1


	//   ....[125]....
        /*08dc*/ 	.word	0x00009bf0
        /*08e0*/ 	.word	0x00000000
        /*08e4*/ 	.word	0x00000000
        /*08e8*/ 	.short	0x010a
        /*08ea*/ 	.byte	0xff
	.zero		1


	//   ....[126]....
        /*08ec*/ 	.word	0x00009c50
        /*08f0*/ 	.word	0x00000000
        /*08f4*/ 	.word	0x00000000
        /*08f8*/ 	.short	0x010a
        /*08fa*/ 	.byte	0xff
	.zero		1


	//   ....[127]....
        /*08fc*/ 	.word	0x00009cb0
        /*0900*/ 	.word	0x00000000
        /*0904*/ 	.word	0x00000000
        /*0908*/ 	.short	0x010a
        /*090a*/ 	.byte	0xff
	.zero		1


	//   ....[128]....
        /*090c*/ 	.word	0x00009d10
        /*0910*/ 	.word	0x00000000
        /*0914*/ 	.word	0x00000000
        /*0918*/ 	.short	0x010a
        /*091a*/ 	.byte	0xff
	.zero		1


	//   ....[129]....
        /*091c*/ 	.word	0x00009d70
        /*0920*/ 	.word	0x00000000
        /*0924*/ 	.word	0x00000000
        /*0928*/ 	.short	0x010a
        /*092a*/ 	.byte	0xff
	.zero		1


	//   ....[130]....
        /*092c*/ 	.word	0x00009dd0
        /*0930*/ 	.word	0x00000000
        /*0934*/ 	.word	0x00000000
        /*0938*/ 	.short	0x010a
        /*093a*/ 	.byte	0xff
	.zero		1


	//   ....[131]....
        /*093c*/ 	.word	0x00009e30
        /*0940*/ 	.word	0x00000000
        /*0944*/ 	.word	0x00000000
        /*0948*/ 	.short	0x010a
        /*094a*/ 	.byte	0xff
	.zero		1


	//   ....[132]....
        /*094c*/ 	.word	0x00009e80
        /*0950*/ 	.word	0x00000002
        /*0954*/ 	.word	0x00000140
        /*0958*/ 	.short	0x010a
        /*095a*/ 	.byte	0xff
	.zero		1


	//   ....[133]....
        /*095c*/ 	.word	0x00009ee0
        /*0960*/ 	.word	0x00000002
        /*0964*/ 	.word	0x000000f0
        /*0968*/ 	.short	0x010a
        /*096a*/ 	.byte	0xff
	.zero		1


	//   ....[134]....
        /*096c*/ 	.word	0x00009f30
        /*0970*/ 	.word	0x00000002
        /*0974*/ 	.word	0x000000e0
        /*0978*/ 	.short	0x010a
        /*097a*/ 	.byte	0xff
	.zero		1


	//   ....[135]....
        /*097c*/ 	.word	0x00009f90
        /*0980*/ 	.word	0x00000000
        /*0984*/ 	.word	0x000000f0
        /*0988*/ 	.short	0x010a
        /*098a*/ 	.byte	0xff
	.zero		1


	//   ....[136]....
        /*098c*/ 	.word	0x00009fe0
        /*0990*/ 	.word	0x00000000
        /*0994*/ 	.word	0x000000e0
        /*0998*/ 	.short	0x010a
        /*099a*/ 	.byte	0xff
	.zero		1


	//   ....[137]....
        /*099c*/ 	.word	0x0000a040
        /*09a0*/ 	.word	0x00000003
        /*09a4*/ 	.word	0x00000120
        /*09a8*/ 	.short	0x010a
        /*09aa*/ 	.byte	0xff
	.zero		1


	//   ....[138]....
        /*09ac*/ 	.word	0x0000a0a0
        /*09b0*/ 	.word	0x00000000
        /*09b4*/ 	.word	0x00000000
        /*09b8*/ 	.short	0x010a
        /*09ba*/ 	.byte	0xff
	.zero		1


	//   ....[139]....
        /*09bc*/ 	.word	0x0000a100
        /*09c0*/ 	.word	0x00000000
        /*09c4*/ 	.word	0x00000000
        /*09c8*/ 	.short	0x010a
        /*09ca*/ 	.byte	0xff
	.zero		1


	//   ....[140]....
        /*09cc*/ 	.word	0x0000a160
        /*09d0*/ 	.word	0x00000000
        /*09d4*/ 	.word	0x00000000
        /*09d8*/ 	.short	0x010a
        /*09da*/ 	.byte	0xff
	.zero		1


	//   ....[141]....
        /*09dc*/ 	.word	0x0000a1c0
        /*09e0*/ 	.word	0x00000000
        /*09e4*/ 	.word	0x00000000
        /*09e8*/ 	.short	0x010a
        /*09ea*/ 	.byte	0xff
	.zero		1


	//   ....[142]....
        /*09ec*/ 	.word	0x0000a220
        /*09f0*/ 	.word	0x00000000
        /*09f4*/ 	.word	0x00000000
        /*09f8*/ 	.short	0x010a
        /*09fa*/ 	.byte	0xff
	.zero		1


	//   ....[143]....
        /*09fc*/ 	.word	0x0000a270
        /*0a00*/ 	.word	0x0000000c
        /*0a04*/ 	.word	0x000000e0
        /*0a08*/ 	.short	0x010a
        /*0a0a*/ 	.byte	0xff
	.zero		1


	//   ....[144]....
        /*0a0c*/ 	.word	0x0000a2d0
        /*0a10*/ 	.word	0x00000000
        /*0a14*/ 	.word	0x000000d8
        /*0a18*/ 	.short	0x010a
        /*0a1a*/ 	.byte	0xff
	.zero		1


	//   ....[145]....
        /*0a1c*/ 	.word	0x0000a330
        /*0a20*/ 	.word	0x00000000
        /*0a24*/ 	.word	0x000000b0
        /*0a28*/ 	.short	0x010a
        /*0a2a*/ 	.byte	0xff
	.zero		1


	//   ....[146]....
        /*0a2c*/ 	.word	0x0000a390
        /*0a30*/ 	.word	0x00000000
        /*0a34*/ 	.word	0x000000b8
        /*0a38*/ 	.short	0x010a
        /*0a3a*/ 	.byte	0xff
	.zero		1


	//   ....[147]....
        /*0a3c*/ 	.word	0x0000a3f0
        /*0a40*/ 	.word	0x00000000
        /*0a44*/ 	.word	0x000000c0
        /*0a48*/ 	.short	0x010a
        /*0a4a*/ 	.byte	0xff
	.zero		1


	//   ....[148]....
        /*0a4c*/ 	.word	0x0000a450
        /*0a50*/ 	.word	0x00000000
        /*0a54*/ 	.word	0x000000c8
        /*0a58*/ 	.short	0x010a
        /*0a5a*/ 	.byte	0xff
	.zero		1


	//   ....[149]....
        /*0a5c*/ 	.word	0x0000a4b0
        /*0a60*/ 	.word	0x00000000
        /*0a64*/ 	.word	0x000000b0
        /*0a68*/ 	.short	0x010a
        /*0a6a*/ 	.byte	0xff
	.zero		1


	//   ....[150]....
        /*0a6c*/ 	.word	0x0000a510
        /*0a70*/ 	.word	0x00000000
        /*0a74*/ 	.word	0x000000b8
        /*0a78*/ 	.short	0x010a
        /*0a7a*/ 	.byte	0xff
	.zero		1


	//   ....[151]....
        /*0a7c*/ 	.word	0x0000a570
        /*0a80*/ 	.word	0x00000000
        /*0a84*/ 	.word	0x000000c0
        /*0a88*/ 	.short	0x010a
        /*0a8a*/ 	.byte	0xff
	.zero		1


	//   ....[152]....
        /*0a8c*/ 	.word	0x0000a5c0
        /*0a90*/ 	.word	0x00000003
        /*0a94*/ 	.word	0x000000e0
        /*0a98*/ 	.short	0x010a
        /*0a9a*/ 	.byte	0xff
	.zero		1


	//   ....[153]....
        /*0a9c*/ 	.word	0x0000a620
        /*0aa0*/ 	.word	0x00000000
        /*0aa4*/ 	.word	0x00000090
        /*0aa8*/ 	.short	0x010a
        /*0aaa*/ 	.byte	0xff
	.zero		1


	//   ....[154]....
        /*0aac*/ 	.word	0x0000a670
        /*0ab0*/ 	.word	0x00000062
        /*0ab4*/ 	.word	0x00000100
        /*0ab8*/ 	.short	0x010a
        /*0aba*/ 	.byte	0xff
	.zero		1


	//   ....[155]....
        /*0abc*/ 	.word	0x0000a6c0
        /*0ac0*/ 	.word	0x00000003
        /*0ac4*/ 	.word	0x00000090
        /*0ac8*/ 	.short	0x010a
        /*0aca*/ 	.byte	0xff
	.zero		1


	//   ....[156]....
        /*0acc*/ 	.word	0x0000a710
        /*0ad0*/ 	.word	0x0000003f
        /*0ad4*/ 	.word	0x00000090
        /*0ad8*/ 	.short	0x010a
        /*0ada*/ 	.byte	0xff
	.zero		1


	//   ....[157]....
        /*0adc*/ 	.word	0x0000a760
        /*0ae0*/ 	.word	0x0000006c
        /*0ae4*/ 	.word	0x00000090
        /*0ae8*/ 	.short	0x010a
        /*0aea*/ 	.byte	0xff
	.zero		1


	//----- nvinfo : EIATTR_NUM_MBARRIERS
	.align		4
.L_47:
        /*0aec*/ 	.byte	0x03, 0x38
        /*0aee*/ 	.short	0x002c


	//----- nvinfo : EIATTR_EXIT_INSTR_OFFSETS
	.align		4
        /*0af0*/ 	.byte	0x04, 0x1c
        /*0af2*/ 	.short	(.L_49 - .L_48)


	//   ....[0]....
.L_48:
        /*0af4*/ 	.word	0x00002e60


	//   ....[1]....
        /*0af8*/ 	.word	0x00003370


	//   ....[2]....
        /*0afc*/ 	.word	0x000033d0


	//   ....[3]....
        /*0b00*/ 	.word	0x00004270


	//   ....[4]....
        /*0b04*/ 	.word	0x000053f0


	//   ....[5]....
        /*0b08*/ 	.word	0x00005430


	//   ....[6]....
        /*0b0c*/ 	.word	0x000098e0


	//   ....[7]....
        /*0b10*/ 	.word	0x00009960


	//   ....[8]....
        /*0b14*/ 	.word	0x00009990


	//   ....[9]....
        /*0b18*/ 	.word	0x00009a10


	//----- nvinfo : EIATTR_MAX_THREADS
	.align		4
.L_49:
        /*0b1c*/ 	.byte	0x04, 0x05
        /*0b1e*/ 	.short	(.L_51 - .L_50)
.L_50:
        /*0b20*/ 	.word	0x00000100
        /*0b24*/ 	.word	0x00000001
        /*0b28*/ 	.word	0x00000001


	//----- nvinfo : EIATTR_CRS_STACK_SIZE
	.align		4
.L_51:
        /*0b2c*/ 	.byte	0x04, 0x1e
        /*0b2e*/ 	.short	(.L_53 - .L_52)
.L_52:
        /*0b30*/ 	.word	0x00000000


	//----- nvinfo : EIATTR_CBANK_PARAM_SIZE
	.align		4
.L_53:
        /*0b34*/ 	.byte	0x03, 0x19
        /*0b36*/ 	.short	0x0800


	//----- nvinfo : EIATTR_PARAM_CBANK
	.align		4
        /*0b38*/ 	.byte	0x04, 0x0a
        /*0b3a*/ 	.short	(.L_55 - .L_54)
	.align		4
.L_54:
        /*0b3c*/ 	.word	index@(.nv.constant0._ZN7cutlass13device_kernelINS_4gemm6kernel13GemmUniversalIN4cute5tupleIJiiiiEEENS1_10collective13CollectiveMmaINS1_35MainloopSm100TmaUmmaWarpSpecializedILi9ELi2ELi4ENS5_IJNS4_1CILi1EEENSA_ILi8EEESB_EEEEENS5_IJNSA_ILi64EEENSA_ILi256EEENSA_ILi32EEEEEENS_10bfloat16_tENS5_IJlSB_lEEESJ_SK_NS4_8TiledMMAINS4_8MMA_AtomIJNS4_20SM100_MMA_F16BF16_SSISJ_SJ_fLi64ELi256ELNS4_4UMMA5MajorE0ELSP_0ELNSO_7ScaleInE0ELSQ_0EEEEEENS4_6LayoutINS5_IJSB_SB_SB_EEENS5_IJNSA_ILi0EEESV_SV_EEEEENS5_IJNS4_10UnderscoreESY_SY_EEEEENS4_23SM90_TMA_LOAD_MULTICASTENS4_14ComposedLayoutINS4_7SwizzleILi2ELi4ELi3EEENS4_18smem_ptr_flag_bitsILi16EEENST_INS5_IJSC_SH_EEENS5_IJSH_SB_EEEEEEEvNS4_8identityENS4_13SM90_TMA_LOADES1A_vS1B_EENS_8epilogue10collective18CollectiveEpilogueINS1E_23Sm100TmaWarpSpecializedILi4ELi2ELi32ELb1ELb0EEEJSI_NS5_IJNST_ISF_SB_EES1J_EEESJ_SK_SJ_SK_NS1E_6fusion15FusionCallbacksIS1I_NS1L_17LinearCombinationISJ_fSJ_fLNS_15FloatRoundStyleE2EEESI_S1K_JEEENS4_5SM1004TMEM4LOAD26SM100_TMEM_LOAD_16dp256b8xES1C_NS12_INS13_ILi3ELi4ELi3EEES16_NST_INS5_IJSC_SF_EEENS5_IJSF_SB_EEEEEEENS4_17SM75_U32x4_LDSM_NENS4_14SM90_TMA_STOREES1Z_NS4_17SM90_U32x4_STSM_NENS4_39AutoVectorizingCopyWithAssumedAlignmentILi128EEEEEEvvEEEEvNT_6ParamsE)
        /*0b40*/ 	.short	0x0380
        /*0b42*/ 	.short	0x0800


	//----- nvinfo : EIATTR_SW_WAR
	.align		4
.L_55:
        /*0b44*/ 	.byte	0x04, 0x36
        /*0b46*/ 	.short	(.L_57 - .L_56)
.L_56:
        /*0b48*/ 	.word	0x00000008
.L_57:


//--------------------- .nv.callgraph             --------------------------
	.section	.nv.callgraph,"",@"SHT_CUDA_CALLGRAPH"
	.align	4
	.sectionentsize	8
	.align		4
        /*0000*/ 	.word	0x00000000
	.align		4
        /*0004*/ 	.word	0xffffffff
	.align		4
        /*0008*/ 	.word	index@(_ZN7cutlass13device_kernelINS_4gemm6kernel13GemmUniversalIN4cute5tupleIJiiiiEEENS1_10collective13CollectiveMmaINS1_35MainloopSm100TmaUmmaWarpSpecializedILi9ELi2ELi4ENS5_IJNS4_1CILi1EEENSA_ILi8EEESB_EEEEENS5_IJNSA_ILi64EEENSA_ILi256EEENSA_ILi32EEEEEENS_10bfloat16_tENS5_IJlSB_lEEESJ_SK_NS4_8TiledMMAINS4_8MMA_AtomIJNS4_20SM100_MMA_F16BF16_SSISJ_SJ_fLi64ELi256ELNS4_4UMMA5MajorE0ELSP_0ELNSO_7ScaleInE0ELSQ_0EEEEEENS4_6LayoutINS5_IJSB_SB_SB_EEENS5_IJNSA_ILi0EEESV_SV_EEEEENS5_IJNS4_10UnderscoreESY_SY_EEEEENS4_23SM90_TMA_LOAD_MULTICASTENS4_14ComposedLayoutINS4_7SwizzleILi2ELi4ELi3EEENS4_18smem_ptr_flag_bitsILi16EEENST_INS5_IJSC_SH_EEENS5_IJSH_SB_EEEEEEEvNS4_8identityENS4_13SM90_TMA_LOADES1A_vS1B_EENS_8epilogue10collective18CollectiveEpilogueINS1E_23Sm100TmaWarpSpecializedILi4ELi2ELi32ELb1ELb0EEEJSI_NS5_IJNST_ISF_SB_EES1J_EEESJ_SK_SJ_SK_NS1E_6fusion15FusionCallbacksIS1I_NS1L_17LinearCombinationISJ_fSJ_fLNS_15FloatRoundStyleE2EEESI_S1K_JEEENS4_5SM1004TMEM4LOAD26SM100_TMEM_LOAD_16dp256b8xES1C_NS12_INS13_ILi3ELi4ELi3EEES16_NST_INS5_IJSC_SF_EEENS5_IJSF_SB_EEEEEEENS4_17SM75_U32x4_LDSM_NENS4_14SM90_TMA_STOREES1Z_NS4_17SM90_U32x4_STSM_NENS4_39AutoVectorizingCopyWithAssumedAlignmentILi128EEEEEEvvEEEEvNT_6ParamsE)
	.align		4
        /*000c*/ 	.word	index@(__assertfail)
	.align		4
        /*0010*/ 	.word	0x00000000
	.align		4
        /*0014*/ 	.word	0xfffffffe
	.align		4
        /*0018*/ 	.word	0x00000000
	.align		4
        /*001c*/ 	.word	0xfffffffd
	.align		4
        /*0020*/ 	.word	0x00000000
	.align		4
        /*0024*/ 	.word	0xfffffffc


//--------------------- .nv.constant4             --------------------------
	.section	.nv.constant4,"a",@progbits
	.align	8
	.align		8
.nv.constant4:
        /*0000*/ 	.dword	__assertfail
	.align		8
        /*0008*/ 	.dword	__unnamed_1
	.align		8
        /*0010*/ 	.dword	__unnamed_2
	.align		8
        /*0018*/ 	.dword	_ZN40_INTERNAL_a6e6562d_4_k_cu_9b3012b8_197154cuda3std3__45__cpo5beginE
	.align		8
        /*0020*/ 	.dword	_ZN40_INTERNAL_a6e6562d_4_k_cu_9b3012b8_197154cuda3std3__45__cpo3endE
	.align		8
        /*0028*/ 	.dword	_ZN40_INTERNAL_a6e6562d_4_k_cu_9b3012b8_197154cuda3std3__45__cpo6cbeginE
	.align		8
        /*0030*/ 	.dword	_ZN40_INTERNAL_a6e6562d_4_k_cu_9b3012b8_197154cuda3std3__45__cpo4cendE
	.align		8
        /*0038*/ 	.dword	_ZN40_INTERNAL_a6e6562d_4_k_cu_9b3012b8_197154cuda3std3__442_GLOBAL__N__a6e6562d_4_k_cu_9b3012b8_197156ignoreE
	.align		8
        /*0040*/ 	.dword	_ZN40_INTERNAL_a6e6562d_4_k_cu_9b3012b8_197154cuda3std3__419piecewise_constructE
	.align		8
        /*0048*/ 	.dword	_ZN40_INTERNAL_a6e6562d_4_k_cu_9b3012b8_197154cuda3std3__48in_placeE
	.align		8
        /*0050*/ 	.dword	_ZN40_INTERNAL_a6e6562d_4_k_cu_9b3012b8_197154cuda3std6ranges3__45__cpo4swapE
	.align		8
        /*0058*/ 	.dword	_ZN40_INTERNAL_a6e6562d_4_k_cu_9b3012b8_197154cuda3std6ranges3__45__cpo9iter_moveE
	.align		8
        /*0060*/ 	.dword	_ZN40_INTERNAL_a6e6562d_4_k_cu_9b3012b8_197154cute7productE
	.align		8
        /*0068*/ 	.dword	_ZN40_INTERNAL_a6e6562d_4_k_cu_9b3012b8_197154cute1_E
	.align		8
        /*0070*/ 	.dword	$str$25
	.align		8
        /*0078*/ 	.dword	$str$26
	.align		8
        /*0080*/ 	.dword	$str$27
	.align		8
        /*0088*/ 	.dword	$str$28


//--------------------- .text._ZN7cutlass13device_kernelINS_4gemm6kernel13GemmUniversalIN4cute5tupleIJiiiiEEENS1_10collective13CollectiveMmaINS1_35MainloopSm100TmaUmmaWarpSpecializedILi9ELi2ELi4ENS5_IJNS4_1CILi1EEENSA_ILi8EEESB_EEEEENS5_IJNSA_ILi64EEENSA_ILi256EEENSA_ILi32EEEEEENS_10bfloat16_tENS5_IJlSB_lEEESJ_SK_NS4_8TiledMMAINS4_8MMA_AtomIJNS4_20SM100_MMA_F16BF16_SSISJ_SJ_fLi64ELi256ELNS4_4UMMA5MajorE0ELSP_0ELNSO_7ScaleInE0ELSQ_0EEEEEENS4_6LayoutINS5_IJSB_SB_SB_EEENS5_IJNSA_ILi0EEESV_SV_EEEEENS5_IJNS4_10UnderscoreESY_SY_EEEEENS4_23SM90_TMA_LOAD_MULTICASTENS4_14ComposedLayoutINS4_7SwizzleILi2ELi4ELi3EEENS4_18smem_ptr_flag_bitsILi16EEENST_INS5_IJSC_SH_EEENS5_IJSH_SB_EEEEEEEvNS4_8identityENS4_13SM90_TMA_LOADES1A_vS1B_EENS_8epilogue10collective18CollectiveEpilogueINS1E_23Sm100TmaWarpSpecializedILi4ELi2ELi32ELb1ELb0EEEJSI_NS5_IJNST_ISF_SB_EES1J_EEESJ_SK_SJ_SK_NS1E_6fusion15FusionCallbacksIS1I_NS1L_17LinearCombinationISJ_fSJ_fLNS_15FloatRoundStyleE2EEESI_S1K_JEEENS4_5SM1004TMEM4LOAD26SM100_TMEM_LOAD_16dp256b8xES1C_NS12_INS13_ILi3ELi4ELi3EEES16_NST_INS5_IJSC_SF_EEENS5_IJSF_SB_EEEEEEENS4_17SM75_U32x4_LDSM_NENS4_14SM90_TMA_STOREES1Z_NS4_17SM90_U32x4_STSM_NENS4_39AutoVectorizingCopyWithAssumedAlignmentILi128EEEEEEvvEEEEvNT_6ParamsE --------------------------
	.section	.text._ZN7cutlass13device_kernelINS_4gemm6kernel13GemmUniversalIN4cute5tupleIJiiiiEEENS1_10collective13CollectiveMmaINS1_35MainloopSm100TmaUmmaWarpSpecializedILi9ELi2ELi4ENS5_IJNS4_1CILi1EEENSA_ILi8EEESB_EEEEENS5_IJNSA_ILi64EEENSA_ILi256EEENSA_ILi32EEEEEENS_10bfloat16_tENS5_IJlSB_lEEESJ_SK_NS4_8TiledMMAINS4_8MMA_AtomIJNS4_20SM100_MMA_F16BF16_SSISJ_SJ_fLi64ELi256ELNS4_4UMMA5MajorE0ELSP_0ELNSO_7ScaleInE0ELSQ_0EEEEEENS4_6LayoutINS5_IJSB_SB_SB_EEENS5_IJNSA_ILi0EEESV_SV_EEEEENS5_IJNS4_10UnderscoreESY_SY_EEEEENS4_23SM90_TMA_LOAD_MULTICASTENS4_14ComposedLayoutINS4_7SwizzleILi2ELi4ELi3EEENS4_18smem_ptr_flag_bitsILi16EEENST_INS5_IJSC_SH_EEENS5_IJSH_SB_EEEEEEEvNS4_8identityENS4_13SM90_TMA_LOADES1A_vS1B_EENS_8epilogue10collective18CollectiveEpilogueINS1E_23Sm100TmaWarpSpecializedILi4ELi2ELi32ELb1ELb0EEEJSI_NS5_IJNST_ISF_SB_EES1J_EEESJ_SK_SJ_SK_NS1E_6fusion15FusionCallbacksIS1I_NS1L_17LinearCombinationISJ_fSJ_fLNS_15FloatRoundStyleE2EEESI_S1K_JEEENS4_5SM1004TMEM4LOAD26SM100_TMEM_LOAD_16dp256b8xES1C_NS12_INS13_ILi3ELi4ELi3EEES16_NST_INS5_IJSC_SF_EEENS5_IJSF_SB_EEEEEEENS4_17SM75_U32x4_LDSM_NENS4_14SM90_TMA_STOREES1Z_NS4_17SM90_U32x4_STSM_NENS4_39AutoVectorizingCopyWithAssumedAlignmentILi128EEEEEEvvEEEEvNT_6ParamsE,"ax",@progbits
	.align	128
.text._ZN7cutlass13device_kernelINS_4gemm6kernel13GemmUniversalIN4cute5tupleIJiiiiEEENS1_10collective13CollectiveMmaINS1_35MainloopSm100TmaUmmaWarpSpecializedILi9ELi2ELi4ENS5_IJNS4_1CILi1EEENSA_ILi8EEESB_EEEEENS5_IJNSA_ILi64EEENSA_ILi256EEENSA_ILi32EEEEEENS_10bfloat16_tENS5_IJlSB_lEEESJ_SK_NS4_8TiledMMAINS4_8MMA_AtomIJNS4_20SM100_MMA_F16BF16_SSISJ_SJ_fLi64ELi256ELNS4_4UMMA5MajorE0ELSP_0ELNSO_7ScaleInE0ELSQ_0EEEEEENS4_6LayoutINS5_IJSB_SB_SB_EEENS5_IJNSA_ILi0EEESV_SV_EEEEENS5_IJNS4_10UnderscoreESY_SY_EEEEENS4_23SM90_TMA_LOAD_MULTICASTENS4_14ComposedLayoutINS4_7SwizzleILi2ELi4ELi3EEENS4_18smem_ptr_flag_bitsILi16EEENST_INS5_IJSC_SH_EEENS5_IJSH_SB_EEEEEEEvNS4_8identityENS4_13SM90_TMA_LOADES1A_vS1B_EENS_8epilogue10collective18CollectiveEpilogueINS1E_23Sm100TmaWarpSpecializedILi4ELi2ELi32ELb1ELb0EEEJSI_NS5_IJNST_ISF_SB_EES1J_EEESJ_SK_SJ_SK_NS1E_6fusion15FusionCallbacksIS1I_NS1L_17LinearCombinationISJ_fSJ_fLNS_15FloatRoundStyleE2EEESI_S1K_JEEENS4_5SM1004TMEM4LOAD26SM100_TMEM_LOAD_16dp256b8xES1C_NS12_INS13_ILi3ELi4ELi3EEES16_NST_INS5_IJSC_SF_EEENS5_IJSF_SB_EEEEEEENS4_17SM75_U32x4_LDSM_NENS4_14SM90_TMA_STOREES1Z_NS4_17SM90_U32x4_STSM_NENS4_39AutoVectorizingCopyWithAssumedAlignmentILi128EEEEEEvvEEEEvNT_6ParamsE:
        .type           _ZN7cutlass13device_kernelINS_4gemm6kernel13GemmUniversalIN4cute5tupleIJiiiiEEENS1_10collective13CollectiveMmaINS1_35MainloopSm100TmaUmmaWarpSpecializedILi9ELi2ELi4ENS5_IJNS4_1CILi1EEENSA_ILi8EEESB_EEEEENS5_IJNSA_ILi64EEENSA_ILi256EEENSA_ILi32EEEEEENS_10bfloat16_tENS5_IJlSB_lEEESJ_SK_NS4_8TiledMMAINS4_8MMA_AtomIJNS4_20SM100_MMA_F16BF16_SSISJ_SJ_fLi64ELi256ELNS4_4UMMA5MajorE0ELSP_0ELNSO_7ScaleInE0ELSQ_0EEEEEENS4_6LayoutINS5_IJSB_SB_SB_EEENS5_IJNSA_ILi0EEESV_SV_EEEEENS5_IJNS4_10UnderscoreESY_SY_EEEEENS4_23SM90_TMA_LOAD_MULTICASTENS4_14ComposedLayoutINS4_7SwizzleILi2ELi4ELi3EEENS4_18smem_ptr_flag_bitsILi16EEENST_INS5_IJSC_SH_EEENS5_IJSH_SB_EEEEEEEvNS4_8identityENS4_13SM90_TMA_LOADES1A_vS1B_EENS_8epilogue10collective18CollectiveEpilogueINS1E_23Sm100TmaWarpSpecializedILi4ELi2ELi32ELb1ELb0EEEJSI_NS5_IJNST_ISF_SB_EES1J_EEESJ_SK_SJ_SK_NS1E_6fusion15FusionCallbacksIS1I_NS1L_17LinearCombinationISJ_fSJ_fLNS_15FloatRoundStyleE2EEESI_S1K_JEEENS4_5SM1004TMEM4LOAD26SM100_TMEM_LOAD_16dp256b8xES1C_NS12_INS13_ILi3ELi4ELi3EEES16_NST_INS5_IJSC_SF_EEENS5_IJSF_SB_EEEEEEENS4_17SM75_U32x4_LDSM_NENS4_14SM90_TMA_STOREES1Z_NS4_17SM90_U32x4_STSM_NENS4_39AutoVectorizingCopyWithAssumedAlignmentILi128EEEEEEvvEEEEvNT_6ParamsE,@function
        .size           _ZN7cutlass13device_kernelINS_4gemm6kernel13GemmUniversalIN4cute5tupleIJiiiiEEENS1_10collective13CollectiveMmaINS1_35MainloopSm100TmaUmmaWarpSpecializedILi9ELi2ELi4ENS5_IJNS4_1CILi1EEENSA_ILi8EEESB_EEEEENS5_IJNSA_ILi64EEENSA_ILi256EEENSA_ILi32EEEEEENS_10bfloat16_tENS5_IJlSB_lEEESJ_SK_NS4_8TiledMMAINS4_8MMA_AtomIJNS4_20SM100_MMA_F16BF16_SSISJ_SJ_fLi64ELi256ELNS4_4UMMA5MajorE0ELSP_0ELNSO_7ScaleInE0ELSQ_0EEEEEENS4_6LayoutINS5_IJSB_SB_SB_EEENS5_IJNSA_ILi0EEESV_SV_EEEEENS5_IJNS4_10UnderscoreESY_SY_EEEEENS4_23SM90_TMA_LOAD_MULTICASTENS4_14ComposedLayoutINS4_7SwizzleILi2ELi4ELi3EEENS4_18smem_ptr_flag_bitsILi16EEENST_INS5_IJSC_SH_EEENS5_IJSH_SB_EEEEEEEvNS4_8identityENS4_13SM90_TMA_LOADES1A_vS1B_EENS_8epilogue10collective18CollectiveEpilogueINS1E_23Sm100TmaWarpSpecializedILi4ELi2ELi32ELb1ELb0EEEJSI_NS5_IJNST_ISF_SB_EES1J_EEESJ_SK_SJ_SK_NS1E_6fusion15FusionCallbacksIS1I_NS1L_17LinearCombinationISJ_fSJ_fLNS_15FloatRoundStyleE2EEESI_S1K_JEEENS4_5SM1004TMEM4LOAD26SM100_TMEM_LOAD_16dp256b8xES1C_NS12_INS13_ILi3ELi4ELi3EEES16_NST_INS5_IJSC_SF_EEENS5_IJSF_SB_EEEEEEENS4_17SM75_U32x4_LDSM_NENS4_14SM90_TMA_STOREES1Z_NS4_17SM90_U32x4_STSM_NENS4_39AutoVectorizingCopyWithAssumedAlignmentILi128EEEEEEvvEEEEvNT_6ParamsE,(.L_x_199 - _ZN7cutlass13device_kernelINS_4gemm6kernel13GemmUniversalIN4cute5tupleIJiiiiEEENS1_10collective13CollectiveMmaINS1_35MainloopSm100TmaUmmaWarpSpecializedILi9ELi2ELi4ENS5_IJNS4_1CILi1EEENSA_ILi8EEESB_EEEEENS5_IJNSA_ILi64EEENSA_ILi256EEENSA_ILi32EEEEEENS_10bfloat16_tENS5_IJlSB_lEEESJ_SK_NS4_8TiledMMAINS4_8MMA_AtomIJNS4_20SM100_MMA_F16BF16_SSISJ_SJ_fLi64ELi256ELNS4_4UMMA5MajorE0ELSP_0ELNSO_7ScaleInE0ELSQ_0EEEEEENS4_6LayoutINS5_IJSB_SB_SB_EEENS5_IJNSA_ILi0EEESV_SV_EEEEENS5_IJNS4_10UnderscoreESY_SY_EEEEENS4_23SM90_TMA_LOAD_MULTICASTENS4_14ComposedLayoutINS4_7SwizzleILi2ELi4ELi3EEENS4_18smem_ptr_flag_bitsILi16EEENST_INS5_IJSC_SH_EEENS5_IJSH_SB_EEEEEEEvNS4_8identityENS4_13SM90_TMA_LOADES1A_vS1B_EENS_8epilogue10collective18CollectiveEpilogueINS1E_23Sm100TmaWarpSpecializedILi4ELi2ELi32ELb1ELb0EEEJSI_NS5_IJNST_ISF_SB_EES1J_EEESJ_SK_SJ_SK_NS1E_6fusion15FusionCallbacksIS1I_NS1L_17LinearCombinationISJ_fSJ_fLNS_15FloatRoundStyleE2EEESI_S1K_JEEENS4_5SM1004TMEM4LOAD26SM100_TMEM_LOAD_16dp256b8xES1C_NS12_INS13_ILi3ELi4ELi3EEES16_NST_INS5_IJSC_SF_EEENS5_IJSF_SB_EEEEEEENS4_17SM75_U32x4_LDSM_NENS4_14SM90_TMA_STOREES1Z_NS4_17SM90_U32x4_STSM_NENS4_39AutoVectorizingCopyWithAssumedAlignmentILi128EEEEEEvvEEEEvNT_6ParamsE)
        .other          _ZN7cutlass13device_kernelINS_4gemm6kernel13GemmUniversalIN4cute5tupleIJiiiiEEENS1_10collective13CollectiveMmaINS1_35MainloopSm100TmaUmmaWarpSpecializedILi9ELi2ELi4ENS5_IJNS4_1CILi1EEENSA_ILi8EEESB_EEEEENS5_IJNSA_ILi64EEENSA_ILi256EEENSA_ILi32EEEEEENS_10bfloat16_tENS5_IJlSB_lEEESJ_SK_NS4_8TiledMMAINS4_8MMA_AtomIJNS4_20SM100_MMA_F16BF16_SSISJ_SJ_fLi64ELi256ELNS4_4UMMA5MajorE0ELSP_0ELNSO_7ScaleInE0ELSQ_0EEEEEENS4_6LayoutINS5_IJSB_SB_SB_EEENS5_IJNSA_ILi0EEESV_SV_EEEEENS5_IJNS4_10UnderscoreESY_SY_EEEEENS4_23SM90_TMA_LOAD_MULTICASTENS4_14ComposedLayoutINS4_7SwizzleILi2ELi4ELi3EEENS4_18smem_ptr_flag_bitsILi16EEENST_INS5_IJSC_SH_EEENS5_IJSH_SB_EEEEEEEvNS4_8identityENS4_13SM90_TMA_LOADES1A_vS1B_EENS_8epilogue10collective18CollectiveEpilogueINS1E_23Sm100TmaWarpSpecializedILi4ELi2ELi32ELb1ELb0EEEJSI_NS5_IJNST_ISF_SB_EES1J_EEESJ_SK_SJ_SK_NS1E_6fusion15FusionCallbacksIS1I_NS1L_17LinearCombinationISJ_fSJ_fLNS_15FloatRoundStyleE2EEESI_S1K_JEEENS4_5SM1004TMEM4LOAD26SM100_TMEM_LOAD_16dp256b8xES1C_NS12_INS13_ILi3ELi4ELi3EEES16_NST_INS5_IJSC_SF_EEENS5_IJSF_SB_EEEEEEENS4_17SM75_U32x4_LDSM_NENS4_14SM90_TMA_STOREES1Z_NS4_17SM90_U32x4_STSM_NENS4_39AutoVectorizingCopyWithAssumedAlignmentILi128EEEEEEvvEEEEvNT_6ParamsE,@"STO_CUDA_ENTRY STV_DEFAULT"
_ZN7cutlass13device_kernelINS_4gemm6kernel13GemmUniversalIN4cute5tupleIJiiiiEEENS1_10collective13CollectiveMmaINS1_35MainloopSm100TmaUmmaWarpSpecializedILi9ELi2ELi4ENS5_IJNS4_1CILi1EEENSA_ILi8EEESB_EEEEENS5_IJNSA_ILi64EEENSA_ILi256EEENSA_ILi32EEEEEENS_10bfloat16_tENS5_IJlSB_lEEESJ_SK_NS4_8TiledMMAINS4_8MMA_AtomIJNS4_20SM100_MMA_F16BF16_SSISJ_SJ_fLi64ELi256ELNS4_4UMMA5MajorE0ELSP_0ELNSO_7ScaleInE0ELSQ_0EEEEEENS4_6LayoutINS5_IJSB_SB_SB_EEENS5_IJNSA_ILi0EEESV_SV_EEEEENS5_IJNS4_10UnderscoreESY_SY_EEEEENS4_23SM90_TMA_LOAD_MULTICASTENS4_14ComposedLayoutINS4_7SwizzleILi2ELi4ELi3EEENS4_18smem_ptr_flag_bitsILi16EEENST_INS5_IJSC_SH_EEENS5_IJSH_SB_EEEEEEEvNS4_8identityENS4_13SM90_TMA_LOADES1A_vS1B_EENS_8epilogue10collective18CollectiveEpilogueINS1E_23Sm100TmaWarpSpecializedILi4ELi2ELi32ELb1ELb0EEEJSI_NS5_IJNST_ISF_SB_EES1J_EEESJ_SK_SJ_SK_NS1E_6fusion15FusionCallbacksIS1I_NS1L_17LinearCombinationISJ_fSJ_fLNS_15FloatRoundStyleE2EEESI_S1K_JEEENS4_5SM1004TMEM4LOAD26SM100_TMEM_LOAD_16dp256b8xES1C_NS12_INS13_ILi3ELi4ELi3EEES16_NST_INS5_IJSC_SF_EEENS5_IJSF_SB_EEEEEEENS4_17SM75_U32x4_LDSM_NENS4_14SM90_TMA_STOREES1Z_NS4_17SM90_U32x4_STSM_NENS4_39AutoVectorizingCopyWithAssumedAlignmentILi128EEEEEEvvEEEEvNT_6ParamsE:
[----:B------:R-:W1:Y:S01]  /*0000*/  LDC R1, c[0x0][0x37c] ;  /* 0x0000df00ff017b82 */ /* 0x000e620000000800 */
[----:B------:R-:W2:Y:S01]  /*0010*/  S2R R94, SR_TID.X ;  /* 0x00000000005e7919 */ /* 0x000ea20000002100 */
[----:B------:R-:W3:Y:S01]  /*0020*/  LDCU.64 UR8, c[0x0][0x890] ;  /* 0x00011200ff0877ac */ /* 0x000ee20008000a00 */
[----:B------:R-:W-:Y:S02]  /*0030*/  PRMT R81, RZ, 0x7610, R81 ;  /* 0x00007610ff517816 */ /* 0x000fe40000000051 */
[----:B------:R-:W-:Y:S01]  /*0040*/  ELECT P3, URZ, PT ;  /* 0x0000000000ff782f */ /* 0x000fe20003860000 */
[----:B---3--:R-:W-:-:S04]  /*0050*/  UISETP.NE.U32.AND UP0, UPT, UR8, URZ, UPT ;  /* 0x000000ff0800728c */ /* 0x008fc8000bf05070 */
[----:B------:R-:W-:Y:S01]  /*0060*/  UISETP.NE.AND.EX UP0, UPT, UR9, URZ, UPT, UP0 ;  /* 0x000000ff0900728c */ /* 0x000fe2000bf05300 */
[----:B--2---:R-:W-:-:S05]  /*0070*/  SHF.R.U32.HI R82, RZ, 0x5, R94 ;  /* 0x00000005ff527819 */ /* 0x004fca000001165e */
[----:B------:R-:W2:Y:S02]  /*0080*/  SHFL.IDX PT, R0, R82, RZ, 0x1f ;  /* 0x00001fff52007589 */ /* 0x000ea400000e0000 */
[----:B--2---:R-:W-:Y:S01]  /*0090*/  R2UR UR17, R0 ;  /* 0x00000000001172ca */ /* 0x004fe200000e0000 */
[----:B-1----:R-:W-:-:S14]  /*00a0*/  BRA.U UP0, `(.L_x_0) ;  /* 0x0000000100307547 */ /* 0x002fdc000b800000 */
[----:B------:R-:W1:Y:S02]  /*00b0*/  LDCU.64 UR4, c[0x0][0x888] ;  /* 0x00011100ff0477ac */ /* 0x000e640008000a00 */
[----:B-1----:R-:W-:-:S04]  /*00c0*/  UISETP.NE.U32.AND UP0, UPT, UR4, URZ, UPT ;  /* 0x000000ff0400728c */ /* 0x002fc8000bf05070 */
[----:B------:R-:W-:-:S09]  /*00d0*/  UISETP.NE.AND.EX UP0, UPT, UR5, URZ, UPT, UP0 ;  /* 0x000000ff0500728c */ /* 0x000fd2000bf05300 */
[----:B------:R-:W-:Y:S05]  /*00e0*/  BRA.U !UP0, `(.L_x_1) ;  /* 0x0000000108147547 */ /* 0x000fea000b800000 */
[----:B------:R-:W1:Y:S01]  /*00f0*/  LDC.64 R2, c[0x0][0x888] ;  /* 0x00022200ff027b82 */ /* 0x000e620000000a00 */
[----:B------:R-:W1:Y:S02]  /*0100*/  LDCU.64 UR4, c[0x0][0x358] ;  /* 0x00006b00ff0477ac */ /* 0x000e640008000a00 */
[----:B-1----:R1:W5:Y:S01]  /*0110*/  LDG.E R41, desc[UR4][R2.64] ;  /* 0x0000000402297981 */ /* 0x002362000c1e1900 */
[----:B------:R-:W-:Y:S01]  /*0120*/  HFMA2 R81, -RZ, RZ, 0, 5.9604644775390625e-08 ;  /* 0x00000001ff517431 */ /* 0x000fe200000001ff */
[----:B------:R-:W-:Y:S05]  /*0130*/  BRA `(.L_x_0) ;  /* 0x00000000000c7947 */ /* 0x000fea0003800000 */
.L_x_1:
[----:B------:R-:W1:Y:S01]  /*0140*/  LDCU UR4, c[0x0][0x880] ;  /* 0x00011000ff0477ac */ /* 0x000e620008000800 */
[----:B------:R-:W-:Y:S01]  /*0150*/  HFMA2 R81, -RZ, RZ, 0, 5.9604644775390625e-08 ;  /* 0x00000001ff517431 */ /* 0x000fe200000001ff */
[----:B-1----:R-:W-:-:S07]  /*0160*/  MOV R41, UR4 ;  /* 0x0000000400297c02 */ /* 0x002fce0008000f00 */
.L_x_0:
[----:B------:R-:W2:Y:S02]  /*0170*/  LDCU.64 UR4, c[0x0][0x8b0] ;  /* 0x00011600ff0477ac */ /* 0x000ea40008000a00 */
[----:B--2---:R-:W-:-:S04]  /*0180*/  UISETP.NE.U32.AND UP0, UPT, UR4, URZ, UPT ;  /* 0x000000ff0400728c */ /* 0x004fc8000bf05070 */
[----:B------:R-:W-:-:S09]  /*0190*/  UISETP.NE.AND.EX UP0, UPT, UR5, URZ, UPT, UP0 ;  /* 0x000000ff0500728c */ /* 0x000fd2000bf05300 */
[----:B------:R-:W-:Y:S05]  /*01a0*/  BRA.U UP0, `(.L_x_2) ;  /* 0x0000000100287547 */ /* 0x000fea000b800000 */
[----:B------:R-:W2:Y:S02]  /*01b0*/  LDCU.64 UR4, c[0x0][0x8a8] ;  /* 0x00011500ff0477ac */ /* 0x000ea40008000a00 */
[----:B--2---:R-:W-:-:S04]  /*01c0*/  UISETP.NE.U32.AND UP0, UPT, UR4, URZ, UPT ;  /* 0x000000ff0400728c */ /* 0x004fc8000bf05070 */
[----:B------:R-:W-:-:S09]  /*01d0*/  UISETP.NE.AND.EX UP0, UPT, UR5, URZ, UPT, UP0 ;  /* 0x000000ff0500728c */ /* 0x000fd2000bf05300 */
[----:B------:R-:W-:Y:S05]  /*01e0*/  BRA.U !UP0, `(.L_x_3) ;  /* 0x0000000108107547 */ /* 0x000fea000b800000 */
[----:B------:R-:W2:Y:S01]  /*01f0*/  LDC.64 R38, c[0x0][0x8a8] ;  /* 0x00022a00ff267b82 */ /* 0x000ea20000000a00 */
[----:B------:R-:W2:Y:S02]  /*0200*/  LDCU.64 UR4, c[0x0][0x358] ;  /* 0x00006b00ff0477ac */ /* 0x000ea40008000a00 */
[----:B--2---:R2:W5:Y:S01]  /*0210*/  LDG.E R38, desc[UR4][R38.64] ;  /* 0x0000000426267981 */ /* 0x004562000c1e1900 */
[----:B------:R-:W-:Y:S05]  /*0220*/  BRA `(.L_x_2) ;  /* 0x0000000000087947 */ /* 0x000fea0003800000 */
.L_x_3:
[----:B------:R-:W2:Y:S02]  /*0230*/  LDCU UR4, c[0x0][0x8a0] ;  /* 0x00011400ff0477ac */ /* 0x000ea40008000800 */
[----:B--2---:R-:W-:Y:S02]  /*0240*/  MOV R38, UR4 ;  /* 0x0000000400267c02 */ /* 0x004fe40008000f00 */
.L_x_2:
[----:B------:R-:W-:Y:S01]  /*0250*/  IMAD.U32 R0, RZ, RZ, UR17 ;  /* 0x00000011ff007e24 */ /* 0x000fe2000f8e00ff */
[----:B------:R-:W-:Y:S04]  /*0260*/  BSSY.RECONVERGENT B0, `(.L_x_4) ;  /* 0x000000c000007945 */ /* 0x000fe80003800200 */
[C---:B------:R-:W-:Y:S02]  /*0270*/  ISETP.NE.OR P1, PT, R0.reuse, 0x1, !P3 ;  /* 0x000000010000780c */ /* 0x040fe40005f25670 */
[----:B------:R-:W-:-:S11]  /*0280*/  ISETP.NE.OR P0, PT, R0, 0x3, !P3 ;  /* 0x000000030000780c */ /* 0x000fd60005f05670 */
[----:B------:R-:W-:Y:S05]  /*0290*/  @P1 BRA `(.L_x_5) ;  /* 0x0000000000201947 */ /* 0x000fea0003800000 */
[----:B------:R-:W3:Y:S02]  /*02a0*/  LDCU.64 UR4, c[0x0][0x348] ;  /* 0x00006900ff0477ac */ /* 0x000ee40008000a00 */
[----:B---3--:R-:W-:Y:S02]  /*02b0*/  UIADD3 UR6, UP1, UPT, UR4, 0x80, URZ ;  /* 0x0000008004067890 */ /* 0x008fe4000ff3e0ff */
[----:B------:R-:W-:Y:S02]  /*02c0*/  UIADD3 UR4, UP0, UPT, UR4, 0x180, URZ ;  /* 0x0000018004047890 */ /* 0x000fe4000ff1e0ff */
[----:B------:R-:W-:Y:S02]  /*02d0*/  UIADD3.X UR7, UPT, UPT, URZ, UR5, URZ, UP1, !UPT ;  /* 0x00000005ff077290 */ /* 0x000fe40008ffe4ff */
[----:B------:R-:W-:-:S07]  /*02e0*/  UIADD3.X UR5, UPT, UPT, URZ, UR5, URZ, UP0, !UPT ;  /* 0x00000005ff057290 */ /* 0x000fce00087fe4ff */
[----:B------:R3:W-:Y:S02]  /*02f0*/  UTMACCTL.PF [UR6] ;  /* 0x00000000060079b9 */ /* 0x0007e40008040000 */
[----:B------:R3:W-:Y:S02]  /*0300*/  UTMACCTL.PF [UR4] ;  /* 0x00000000040079b9 */ /* 0x0007e40008040000 */
[----:B---3--:R-:W-:Y:S01]  /*0310*/  NOP ;  /* 0x0000000000007918 */ /* 0x008fe20000000000 */
.L_x_5:
[----:B------:R-:W-:Y:S05]  /*0320*/  BSYNC.RECONVERGENT B0 ;  /* 0x0000000000007941 */ /* 0x000fea0003800200 */
.L_x_4:
[----:B------:R-:W-:Y:S04]  /*0330*/  BSSY.RECONVERGENT B0, `(.L_x_6) ;  /* 0x000000a000007945 */ /* 0x000fe80003800200 */
        /* <DEDUP_REMOVED lines=9> */
.L_x_7:
[----:B------:R-:W-:Y:S05]  /*03d0*/  BSYNC.RECONVERGENT B0 ;  /* 0x0000000000007941 */ /* 0x000fea0003800200 */
.L_x_6:
[----:B------:R-:W3:Y:S01]  /*03e0*/  LDCU.64 UR4, c[0x0][0x888] ;  /* 0x00011100ff0477ac */ /* 0x000ee20008000a00 */
[----:B------:R-:W-:Y:S02]  /*03f0*/  UISETP.EQ.U32.AND UP1, UPT, UR8, URZ, UPT ;  /* 0x000000ff0800728c */ /* 0x000fe4000bf22070 */
[----:B------:R-:W-:Y:S02]  /*0400*/  UPLOP3.LUT UP3, UPT, UPT, UPT, UPT, 0x80, 0x8 ;  /* 0x000000000008789c */ /* 0x000fe40003f6f070 */
[----:B---3--:R-:W-:-:S04]  /*0410*/  UISETP.NE.U32.AND UP0, UPT, UR4, URZ, UPT ;  /* 0x000000ff0400728c */ /* 0x008fc8000bf05070 */
[----:B------:R-:W-:-:S04]  /*0420*/  UISETP.NE.AND.EX UP0, UPT, UR5, URZ, UPT, UP0 ;  /* 0x000000ff0500728c */ /* 0x000fc8000bf05300 */
[----:B------:R-:W-:-:S04]  /*0430*/  UISETP.EQ.OR.EX UP2, UPT, UR9, URZ, !UP0, UP1 ;  /* 0x000000ff0900728c */ /* 0x000fc8000c742710 */
[----:B------:R-:W-:-:S06]  /*0440*/  UP2UR UR4, UPR, URZ, 0x4 ;  /* 0x00000004ff047883 */ /* 0x000fcc0008000000 */
[----:B------:R-:W-:Y:S01]  /*0450*/  MOV R85, UR4 ;  /* 0x0000000400557c02 */ /* 0x000fe20008000f00 */
[----:B------:R-:W-:Y:S06]  /*0460*/  BRA.U !UP2, `(.L_x_8) ;  /* 0x000000010a207547 */ /* 0x000fec000b800000 */
[----:B------:R-:W-:Y:S01]  /*0470*/  UISETP.NE.U32.AND UP1, UPT, UR8, URZ, UPT ;  /* 0x000000ff0800728c */ /* 0x000fe2000bf25070 */
[----:B-----5:R-:W-:Y:S01]  /*0480*/  FSETP.NEU.AND P0, PT, R41, RZ, PT ;  /* 0x000000ff2900720b */ /* 0x020fe20003f0d000 */
[----:B------:R-:W-:Y:S02]  /*0490*/  USEL UR4, URZ, 0xffffffff, UP0 ;  /* 0xffffffffff047887 */ /* 0x000fe40008000000 */
[----:B------:R-:W-:-:S10]  /*04a0*/  UISETP.NE.AND.EX UP1, UPT, UR9, URZ, UPT, UP1 ;  /* 0x000000ff0900728c */ /* 0x000fd4000bf25310 */
[----:B------:R-:W-:Y:S01]  /*04b0*/  VOTEU.ANY UP0, P0 ;  /* 0x0000000000ff7886 */ /* 0x000fe20000000100 */
[----:B------:R-:W-:-:S04]  /*04c0*/  @!UP1 USEL UR4, URZ, 0xffffffff, UP0 ;  /* 0xffffffffff049887 */ /* 0x000fc80008000000 */
[----:B------:R-:W-:-:S04]  /*04d0*/  ULOP3.LUT UR4, UR4, 0x1, URZ, 0xc0, !UPT ;  /* 0x0000000104047892 */ /* 0x000fc8000f8ec0ff */
[----:B------:R-:W-:-:S11]  /*04e0*/  UISETP.NE.U32.AND UP3, UPT, UR4, 0x1, UPT ;  /* 0x000000010400788c */ /* 0x000fd6000bf65070 */
.L_x_8:
[----:B-1----:R-:W1:Y:S01]  /*04f0*/  SHFL.IDX PT, R2, R82, RZ, 0x1f ;  /* 0x00001fff52027589 */ /* 0x002e6200000e0000 */
[----:B------:R-:W-:-:S04]  /*0500*/  UISETP.NE.AND UP0, UPT, UR17, 0x2, UPT ;  /* 0x000000021100788c */ /* 0x000fc8000bf05270 */
[----:B------:R-:W-:Y:S01]  /*0510*/  USEL UR48, URZ, 0x1, UP0 ;  /* 0x00000001ff307887 */ /* 0x000fe20008000000 */
[----:B-1----:R-:W-:-:S13]  /*0520*/  ISETP.NE.AND P0, PT, R2, RZ, PT ;  /* 0x000000ff0200720c */ /* 0x002fda0003f05270 */
[----:B------:R-:W-:Y:S05]  /*0530*/  @P0 BRA `(.L_x_9) ;  /* 0x00000000008c0947 */ /* 0x000fea0003800000 */
[----:B------:R-:W-:Y:S01]  /*0540*/  ELECT P0, URZ, PT ;  /* 0x0000000000ff782f */ /* 0x000fe20003800000 */
[----:B------:R-:W-:-:S12]  /*0550*/  BSSY.RECONVERGENT B0, `(.L_x_9) ;  /* 0x0000021000007945 */ /* 0x000fd80003800200 */
[----:B------:R-:W-:Y:S05]  /*0560*/  @!P0 BRA `(.L_x_10) ;  /* 0x00000000007c8947 */ /* 0x000fea0003800000 */
[----:B------:R-:W1:Y:S01]  /*0570*/  S2UR UR4, SR_CgaCtaId ;  /* 0x00000000000479c3 */ /* 0x000e620000008800 */
[----:B------:R-:W-:Y:S01]  /*0580*/  UMOV UR5, 0x400 ;  /* 0x0000040000057882 */ /* 0x000fe20000000000 */
[----:B------:R-:W-:Y:S01]  /*0590*/  UMOV UR8, 0x1 ;  /* 0x0000000100087882 */ /* 0x000fe20000000000 */
[----:B------:R-:W-:Y:S01]  /*05a0*/  UMOV UR6, 0x8 ;  /* 0x0000000800067882 */ /* 0x000fe20000000000 */
[----:B------:R-:W-:-:S04]  /*05b0*/  UIADD3 UR8, UPT, UPT, -UR8, 0x100000, URZ ;  /* 0x0010000008087890 */ /* 0x000fc8000fffe1ff */
[----:B------:R-:W-:Y:S02]  /*05c0*/  USHF.L.U32 UR9, UR8, 0xb, URZ ;  /* 0x0000000b08097899 */ /* 0x000fe400080006ff */
[----:B------:R-:W-:Y:S02]  /*05d0*/  USHF.L.U32 UR8, UR8, 0x1, URZ ;  /* 0x0000000108087899 */ /* 0x000fe400080006ff */
[----:B------:R-:W-:-:S04]  /*05e0*/  UIADD3 UR6, UPT, UPT, -UR6, 0x100000, URZ ;  /* 0x0010000006067890 */ /* 0x000fc8000fffe1ff */
[----:B------:R-:W-:Y:S02]  /*05f0*/  USHF.L.U32 UR7, UR6, 0xb, URZ ;  /* 0x0000000b06077899 */ /* 0x000fe400080006ff */
[----:B------:R-:W-:Y:S02]  /*0600*/  USHF.L.U32 UR6, UR6, 0x1, URZ ;  /* 0x0000000106067899 */ /* 0x000fe400080006ff */
[----:B-1----:R-:W-:Y:S01]  /*0610*/  ULEA UR4, UR4, UR5, 0x18 ;  /* 0x0000000504047291 */ /* 0x002fe2000f8ec0ff */
[----:B------:R-:W1:Y:S11]  /*0620*/  FENCE.VIEW.ASYNC.S ;  /* 0x00000000000073c6 */ /* 0x000e760000000000 */
[----:B-1----:R1:W3:Y:S01]  /*0630*/  SYNCS.EXCH.64 URZ, [UR4], UR8 ;  /* 0x0000000804ff75b2 */ /* 0x0022e20008000100 */
[----:B------:R1:W4:Y:S01]  /*0640*/  SYNCS.EXCH.64 URZ, [UR4+0x48], UR6 ;  /* 0x0000480604ff75b2 */ /* 0x0003220008000100 */
[----:B------:R1:W1:Y:S01]  /*0650*/  SYNCS.EXCH.64 URZ, [UR4+0x8], UR8 ;  /* 0x0000080804ff75b2 */ /* 0x0002620008000100 */
        /* <DEDUP_REMOVED lines=15> */
[----:B------:R-:W-:Y:S01]  /*0750*/  NOP ;  /* 0x0000000000007918 */ /* 0x000fe20000000000 */
.L_x_10:
[----:B-1----:R-:W-:Y:S05]  /*0760*/  BSYNC.RECONVERGENT B0 ;  /* 0x0000000000007941 */ /* 0x002fea0003800200 */
.L_x_9:
[----:B------:R-:W1:Y:S01]  /*0770*/  SHFL.IDX PT, R2, R82, RZ, 0x1f ;  /* 0x00001fff52027589 */ /* 0x000e6200000e0000 */
[----:B------:R-:W-:Y:S01]  /*0780*/  NOP ;  /* 0x0000000000007918 */ /* 0x000fe20000000000 */
[----:B-1----:R-:W-:-:S13]  /*0790*/  ISETP.NE.AND P0, PT, R2, 0x1, PT ;  /* 0x000000010200780c */ /* 0x002fda0003f05270 */
[----:B------:R-:W-:Y:S05]  /*07a0*/  @P0 BRA `(.L_x_11) ;  /* 0x0000000000580947 */ /* 0x000fea0003800000 */
        /* <DEDUP_REMOVED lines=9> */
[----:B------:R-:W-:Y:S01]  /*0840*/  USHF.L.U32 UR6, UR6, 0x1, URZ ;  /* 0x0000000106067899 */ /* 0x000fe200080006ff */
[----:B------:R-:W-:Y:S01]  /*0850*/  ELECT P0, URZ, PT ;  /* 0x0000000000ff782f */ /* 0x000fe20003800000 */
[----:B-1----:R-:W-:Y:S01]  /*0860*/  ULEA UR4, UR4, UR5, 0x18 ;  /* 0x0000000504047291 */ /* 0x002fe2000f8ec0ff */
[----:B------:R-:W1:Y:S11]  /*0870*/  FENCE.VIEW.ASYNC.S ;  /* 0x00000000000073c6 */ /* 0x000e760000000000 */
[----:B-1----:R1:W1:Y:S01]  /*0880*/  SYNCS.EXCH.64 URZ, [UR4+0x90], UR8 ;  /* 0x0000900804ff75b2 */ /* 0x0022620008000100 */
        /* <DEDUP_REMOVED lines=8> */
.L_x_11:
[----:B------:R-:W2:Y:S01]  /*0910*/  SHFL.IDX PT, R2, R82, RZ, 0x1f ;  /* 0x00001fff52027589 */ /* 0x000ea200000e0000 */
[----:B------:R-:W-:Y:S01]  /*0920*/  NOP ;  /* 0x0000000000007918 */ /* 0x000fe20000000000 */
[----:B--2---:R-:W-:-:S13]  /*0930*/  ISETP.NE.AND P0, PT, R2, 0x3, PT ;  /* 0x000000030200780c */ /* 0x004fda0003f05270 */
[----:B------:R-:W-:Y:S05]  /*0940*/  @P0 BRA `(.L_x_12) ;  /* 0x0000000000300947 */ /* 0x000fea0003800000 */
[----:B-1----:R-:W1:Y:S01]  /*0950*/  S2UR UR4, SR_CgaCtaId ;  /* 0x00000000000479c3 */ /* 0x002e620000008800 */
[----:B------:R-:W-:Y:S01]  /*0960*/  UMOV UR6, 0x400 ;  /* 0x0000040000067882 */ /* 0x000fe20000000000 */
[----:B------:R-:W-:Y:S01]  /*0970*/  UMOV UR5, 0x20 ;  /* 0x0000002000057882 */ /* 0x000fe20000000000 */
[----:B------:R-:W-:Y:S01]  /*0980*/  ELECT P0, URZ, PT ;  /* 0x0000000000ff782f */ /* 0x000fe20003800000 */
[----:B-1----:R-:W-:Y:S02]  /*0990*/  ULEA UR6, UR4, UR6, 0x18 ;  /* 0x0000000604067291 */ /* 0x002fe4000f8ec0ff */
[----:B------:R-:W-:-:S04]  /*09a0*/  UIADD3 UR4, UPT, UPT, -UR5, 0x100000, URZ ;  /* 0x0010000005047890 */ /* 0x000fc8000fffe1ff */
[----:B------:R-:W-:Y:S02]  /*09b0*/  USHF.L.U32 UR5, UR4, 0xb, URZ ;  /* 0x0000000b04057899 */ /* 0x000fe400080006ff */
[----:B------:R-:W-:Y:S01]  /*09c0*/  USHF.L.U32 UR4, UR4, 0x1, URZ ;  /* 0x0000000104047899 */ /* 0x000fe200080006ff */
[----:B------:R-:W1:Y:S11]  /*09d0*/  FENCE.VIEW.ASYNC.S ;  /* 0x00000000000073c6 */ /* 0x000e760000000000 */
[----:B-1----:R2:W1:Y:S01]  /*09e0*/  SYNCS.EXCH.64 URZ, [UR6+0xd0], UR4 ;  /* 0x0000d00406ff75b2 */ /* 0x0024620008000100 */
[----:B------:R2:W1:Y:S02]  /*09f0*/  SYNCS.EXCH.64 URZ, [UR6+0xd8], UR4 ;  /* 0x0000d80406ff75b2 */ /* 0x0004640008000100 */
[----:B--2---:R-:W-:Y:S01]  /*0a00*/  NOP ;  /* 0x0000000000007918 */ /* 0x004fe20000000000 */
.L_x_12:
[----:B------:R-:W2:Y:S01]  /*0a10*/  SHFL.IDX PT, R2, R82, RZ, 0x1f ;  /* 0x00001fff52027589 */ /* 0x000ea200000e0000 */
[----:B------:R-:W-:Y:S01]  /*0a20*/  NOP ;  /* 0x0000000000007918 */ /* 0x000fe20000000000 */
[----:B--2---:R-:W-:-:S13]  /*0a30*/  ISETP.NE.AND P0, PT, R2, 0x4, PT ;  /* 0x000000040200780c */ /* 0x004fda0003f05270 */
[----:B------:R-:W-:Y:S05]  /*0a40*/  @P0 BRA `(.L_x_13) ;  /* 0x00000000004c0947 */ /* 0x000fea0003800000 */
[----:B-1----:R-:W1:Y:S01]  /*0a50*/  S2UR UR6, SR_CgaCtaId ;  /* 0x00000000000679c3 */ /* 0x002e620000008800 */
[----:B------:R-:W-:Y:S01]  /*0a60*/  UMOV UR4, 0x720 ;  /* 0x0000072000047882 */ /* 0x000fe20000000000 */
[----:B------:R-:W-:Y:S01]  /*0a70*/  UMOV UR5, 0x400 ;  /* 0x0000040000057882 */ /* 0x000fe20000000000 */
[----:B------:R-:W-:Y:S01]  /*0a80*/  USEL UR4, UR4, 0x620, UP3 ;  /* 0x0000062004047887 */ /* 0x000fe20009800000 */
[----:B------:R-:W-:Y:S01]  /*0a90*/  UMOV UR8, 0x1 ;  /* 0x0000000100087882 */ /* 0x000fe20000000000 */
[----:B------:R-:W-:Y:S01]  /*0aa0*/  ELECT P0, URZ, PT ;  /* 0x0000000000ff782f */ /* 0x000fe20003800000 */
[----:B------:R-:W-:-:S04]  /*0ab0*/  UIADD3 UR8, UPT, UPT, -UR8, 0x100000, URZ ;  /* 0x0010000008087890 */ /* 0x000fc8000fffe1ff */
[----:B------:R-:W-:Y:S02]  /*0ac0*/  USHF.L.U32 UR9, UR8, 0xb, URZ ;  /* 0x0000000b08097899 */ /* 0x000fe400080006ff */
[----:B------:R-:W-:Y:S02]  /*0ad0*/  USHF.L.U32 UR8, UR8, 0x1, URZ ;  /* 0x0000000108087899 */ /* 0x000fe400080006ff */
[----:B-1----:R-:W-:Y:S02]  /*0ae0*/  ULEA UR6, UR6, UR5, 0x18 ;  /* 0x0000000506067291 */ /* 0x002fe4000f8ec0ff */
[----:B------:R-:W-:-:S04]  /*0af0*/  UIADD3 UR4, UPT, UPT, -UR4, 0x100000, URZ ;  /* 0x0010000004047890 */ /* 0x000fc8000fffe1ff */
[----:B------:R-:W-:Y:S02]  /*0b00*/  USHF.L.U32 UR5, UR4, 0xb, URZ ;  /* 0x0000000b04057899 */ /* 0x000fe400080006ff */
[----:B------:R-:W-:Y:S01]  /*0b10*/  USHF.L.U32 UR4, UR4, 0x1, URZ ;  /* 0x0000000104047899 */ /* 0x000fe200080006ff */
[----:B------:R-:W1:Y:S03]  /*0b20*/  FENCE.VIEW.ASYNC.S ;  /* 0x00000000000073c6 */ /* 0x000e660000000000 */
[----:B-1----:R2:W1:Y:S08]  /*0b30*/  SYNCS.EXCH.64 URZ, [UR6+0xe0], UR8 ;  /* 0x0000e00806ff75b2 */ /* 0x0024700008000100 */
[----:B------:R2:W1:Y:S01]  /*0b40*/  SYNCS.EXCH.64 URZ, [UR6+0xf0], UR4 ;  /* 0x0000f00406ff75b2 */ /* 0x0004620008000100 */
[----:B------:R2:W1:Y:S01]  /*0b50*/  SYNCS.EXCH.64 URZ, [UR6+0xe8], UR8 ;  /* 0x0000e80806ff75b2 */ /* 0x0004620008000100 */
[----:B------:R2:W1:Y:S02]  /*0b60*/  SYNCS.EXCH.64 URZ, [UR6+0xf8], UR4 ;  /* 0x0000f80406ff75b2 */ /* 0x0004640008000100 */
[----:B--2---:R-:W-:Y:S01]  /*0b70*/  NOP ;  /* 0x0000000000007918 */ /* 0x004fe20000000000 */
.L_x_13:
[----:B------:R-:W2:Y:S01]  /*0b80*/  SHFL.IDX PT, R2, R82, RZ, 0x1f ;  /* 0x00001fff52027589 */ /* 0x000ea200000e0000 */
[----:B------:R-:W-:Y:S01]  /*0b90*/  NOP ;  /* 0x0000000000007918 */ /* 0x000fe20000000000 */
[----:B--2---:R-:W-:-:S13]  /*0ba0*/  ISETP.NE.AND P0, PT, R2, 0x5, PT ;  /* 0x000000050200780c */ /* 0x004fda0003f05270 */
[----:B------:R-:W-:Y:S05]  /*0bb0*/  @P0 BRA `(.L_x_14) ;  /* 0x0000000000580947 */ /* 0x000fea0003800000 */
[----:B-1----:R-:W1:Y:S01]  /*0bc0*/  S2UR UR4, SR_CgaCtaId ;  /* 0x00000000000479c3 */ /* 0x002e620000008800 */
        /* <DEDUP_REMOVED lines=19> */
[----:B------:R2:W1:Y:S02]  /*0d00*/  SYNCS.EXCH.64 URZ, [UR4+0x138], UR6 ;  /* 0x0001380604ff75b2 */ /* 0x0004640008000100 */
[----:B--2---:R-:W-:Y:S01]  /*0d10*/  NOP ;  /* 0x0000000000007918 */ /* 0x004fe20000000000 */
.L_x_14:
[----:B------:R-:W2:Y:S01]  /*0d20*/  SHFL.IDX PT, R2, R82, RZ, 0x1f ;  /* 0x00001fff52027589 */ /* 0x000ea200000e0000 */
[----:B------:R-:W-:Y:S01]  /*0d30*/  NOP ;  /* 0x0000000000007918 */ /* 0x000fe20000000000 */
[----:B--2---:R-:W-:-:S13]  /*0d40*/  ISETP.NE.AND P0, PT, R2, 0x3, PT ;  /* 0x000000030200780c */ /* 0x004fda0003f05270 */
[----:B------:R-:W-:Y:S05]  /*0d50*/  @P0 BRA `(.L_x_15) ;  /* 0x0000000000380947 */ /* 0x000fea0003800000 */
[----:B------:R-:W2:Y:S01]  /*0d60*/  S2UR UR5, SR_CgaCtaId ;  /* 0x00000000000579c3 */ /* 0x000ea20000008800 */
[----:B-1----:R-:W-:Y:S01]  /*0d70*/  UMOV UR4, 0x400 ;  /* 0x0000040000047882 */ /* 0x002fe20000000000 */
[----:B------:R-:W-:Y:S01]  /*0d80*/  UMOV UR6, 0x20 ;  /* 0x0000002000067882 */ /* 0x000fe20000000000 */
[----:B------:R-:W-:Y:S01]  /*0d90*/  ELECT P0, URZ, PT ;  /* 0x0000000000ff782f */ /* 0x000fe20003800000 */
[----:B------:R-:W-:-:S04]  /*0da0*/  UIADD3 UR6, UPT, UPT, -UR6, 0x100000, URZ ;  /* 0x0010000006067890 */ /* 0x000fc8000fffe1ff */
[----:B------:R-:W-:Y:S02]  /*0db0*/  USHF.L.U32 UR7, UR6, 0xb, URZ ;  /* 0x0000000b06077899 */ /* 0x000fe400080006ff */
[----:B------:R-:W-:Y:S02]  /*0dc0*/  USHF.L.U32 UR6, UR6, 0x1, URZ ;  /* 0x0000000106067899 */ /* 0x000fe400080006ff */
[----:B--2---:R-:W-:Y:S01]  /*0dd0*/  ULEA UR4, UR5, UR4, 0x18 ;  /* 0x0000000405047291 */ /* 0x004fe2000f8ec0ff */
[----:B------:R-:W1:Y:S11]  /*0de0*/  FENCE.VIEW.ASYNC.S ;  /* 0x00000000000073c6 */ /* 0x000e760000000000 */
[----:B-1----:R2:W1:Y:S01]  /*0df0*/  SYNCS.EXCH.64 URZ, [UR4+0x140], UR6 ;  /* 0x0001400604ff75b2 */ /* 0x0024620008000100 */
[----:B------:R2:W1:Y:S01]  /*0e00*/  SYNCS.EXCH.64 URZ, [UR4+0x150], UR6 ;  /* 0x0001500604ff75b2 */ /* 0x0004620008000100 */
[----:B------:R2:W1:Y:S01]  /*0e10*/  SYNCS.EXCH.64 URZ, [UR4+0x148], UR6 ;  /* 0x0001480604ff75b2 */ /* 0x0004620008000100 */
[----:B------:R2:W1:Y:S02]  /*0e20*/  SYNCS.EXCH.64 URZ, [UR4+0x158], UR6 ;  /* 0x0001580604ff75b2 */ /* 0x0004640008000100 */
[----:B--2---:R-:W-:Y:S01]  /*0e30*/  NOP ;  /* 0x0000000000007918 */ /* 0x004fe20000000000 */
.L_x_15:
[----:B-1----:R-:W1:Y:S01]  /*0e40*/  LDCU UR4, c[0x0][0x36c] ;  /* 0x00006d80ff0477ac */ /* 0x002e620008000800 */
[----:B------:R-:W-:Y:S01]  /*0e50*/  ISETP.NE.OR P3, PT, R0, 0x2, !P3 ;  /* 0x000000020000780c */ /* 0x000fe20005f65670 */
[----:B------:R-:W-:Y:S01]  /*0e60*/  NOP ;  /* 0x0000000000007918 */ /* 0x000fe20000000000 */
[----:B------:R-:W-:Y:S01]  /*0e70*/  LOP3.LUT R0, R94, 0x1f, RZ, 0xc0, !PT ;  /* 0x0000001f5e007812 */ /* 0x000fe200078ec0ff */
[----:B------:R-:W-:Y:S02]  /*0e80*/  UISETP.NE.AND UP4, UPT, UR17, URZ, UPT ;  /* 0x000000ff1100728c */ /* 0x000fe4000bf85270 */
[----:B-1----:R-:W-:-:S09]  /*0e90*/  UISETP.EQ.U32.AND UP5, UPT, UR4, 0x1, UPT ;  /* 0x000000010400788c */ /* 0x002fd2000bfa2070 */
[----:B------:R-:W-:Y:S05]  /*0ea0*/  BRA.U !UP5, `(.L_x_16) ;  /* 0x000000010d087547 */ /* 0x000fea000b800000 */
[----:B---34-:R-:W-:Y:S01]  /*0eb0*/  UCGABAR_ARV ;  /* 0x00000000000079c7 */ /* 0x018fe20008000000 */
[----:B------:R-:W-:Y:S05]  /*0ec0*/  BRA `(.L_x_17) ;  /* 0x0000000000047947 */ /* 0x000fea0003800000 */
.L_x_16:
[----:B---34-:R-:W-:Y:S01]  /*0ed0*/  NOP ;  /* 0x0000000000007918 */ /* 0x018fe20000000000 */
.L_x_17:
[----:B------:R-:W1:Y:S01]  /*0ee0*/  S2UR UR8, SR_CTAID.X ;  /* 0x00000000000879c3 */ /* 0x000e620000002500 */
[----:B------:R-:W-:-:S05]  /*0ef0*/  CS2R.32 R84, SR_CgaSize ;  /* 0x0000000000547805 */ /* 0x000fca0000008a00 */
[----:B------:R-:W-:-:S05]  /*0f00*/  IMAD R84, R84, -0xa0, RZ ;  /* 0xffffff6054547824 */ /* 0x000fca00078e02ff */
[----:B------:R-:W-:-:S14]  /*0f10*/  R2UR UR5, R84 ;  /* 0x00000000540572ca */ /* 0x000fdc00000e0000 */
[----:B------:R-:W2:Y:S01]  /*0f20*/  LDCU UR5, c[0x0][UR5+0x2b0] ;  /* 0x00005600050577ac */ /* 0x000ea20008000800 */
[----:B------:R-:W-:-:S05]  /*0f30*/  CS2R.32 R84, SR_CgaSize ;  /* 0x0000000000547805 */ /* 0x000fca0000008a00 */
[----:B------:R-:W-:-:S05]  /*0f40*/  IMAD R84, R84, -0xa0, RZ ;  /* 0xffffff6054547824 */ /* 0x000fca00078e02ff */
[----:B------:R-:W-:-:S14]  /*0f50*/  R2UR UR4, R84 ;  /* 0x00000000540472ca */ /* 0x000fdc00000e0000 */
[----:B------:R-:W3:Y:S01]  /*0f60*/  LDCU UR4, c[0x0][UR4+0x2b4] ;  /* 0x00005680040477ac */ /* 0x000ee20008000800 */
[----:B------:R-:W4:Y:S01]  /*0f70*/  S2UR UR7, SR_CTAID.Y ;  /* 0x00000000000779c3 */ /* 0x000f220000002600 */
[----:B------:R-:W-:-:S05]  /*0f80*/  CS2R.32 R84, SR_CgaSize ;  /* 0x0000000000547805 */ /* 0x000fca0000008a00 */
[----:B------:R-:W-:-:S05]  /*0f90*/  IMAD R84, R84, -0xa0, RZ ;  /* 0xffffff6054547824 */ /* 0x000fca00078e02ff */
[----:B------:R-:W-:-:S14]  /*0fa0*/  R2UR UR9, R84 ;  /* 0x00000000540972ca */ /* 0x000fdc00000e0000 */
[----:B------:R-:W3:Y:S01]  /*0fb0*/  LDCU UR9, c[0x0][UR9+0x2a0] ;  /* 0x00005400090977ac */ /* 0x000ee20008000800 */
[----:B------:R-:W-:-:S05]  /*0fc0*/  CS2R.32 R84, SR_CgaSize ;  /* 0x0000000000547805 */ /* 0x000fca0000008a00 */
[----:B------:R-:W-:-:S05]  /*0fd0*/  IMAD R84, R84, -0xa0, RZ ;  /* 0xffffff6054547824 */ /* 0x000fca00078e02ff */
[----:B------:R-:W-:-:S14]  /*0fe0*/  R2UR UR10, R84 ;  /* 0x00000000540a72ca */ /* 0x000fdc00000e0000 */
[----:B------:R-:W3:Y:S01]  /*0ff0*/  LDCU UR10, c[0x0][UR10+0x2a4] ;  /* 0x000054800a0a77ac */ /* 0x000ee20008000800 */
[----:B------:R-:W3:Y:S01]  /*1000*/  S2UR UR11, SR_CgaCtaId ;  /* 0x00000000000b79c3 */ /* 0x000ee20000008800 */
[----:B------:R-:W3:Y:S01]  /*1010*/  LDCU UR21, c[0x0][0xb24] ;  /* 0x00016480ff1577ac */ /* 0x000ee20008000800 */
[----:B------:R-:W3:Y:S01]  /*1020*/  LDCU UR42, c[0x0][0xb24] ;  /* 0x00016480ff2a77ac */ /* 0x000ee20008000800 */
[----:B-1----:R-:W-:-:S05]  /*1030*/  I2FP.F32.U32 R3, UR8 ;  /* 0x0000000800037c45 */ /* 0x002fca0008201000 */
[----:B------:R-:W1:Y:S01]  /*1040*/  S2UR UR36, SR_CTAID.Z ;  /* 0x00000000002479c3 */ /* 0x000e620000002700 */
[----:B------:R-:W1:Y:S01]  /*1050*/  LDCU UR27, c[0x0][0xb30] ;  /* 0x00016600ff1b77ac */ /* 0x000e620008000800 */
[----:B--2---:R-:W-:Y:S01]  /*1060*/  FMUL R3, R3, UR5 ;  /* 0x0000000503037c20 */ /* 0x004fe20008400000 */
[----:B------:R-:W-:Y:S01]  /*1070*/  UMOV UR16, UR8 ;  /* 0x0000000800107c82 */ /* 0x000fe20008000000 */
[----:B----4-:R-:W-:Y:S01]  /*1080*/  I2FP.F32.U32 R2, UR7 ;  /* 0x0000000700027c45 */ /* 0x010fe20008201000 */
[----:B------:R-:W-:-:S03]  /*1090*/  UMOV UR20, UR7 ;  /* 0x0000000700147c82 */ /* 0x000fc60008000000 */
[----:B------:R-:W2:Y:S01]  /*10a0*/  F2I.U32.TRUNC.NTZ R3, R3 ;  /* 0x0000000300037305 */ /* 0x000ea2000020f000 */
[----:B---3--:R-:W-:Y:S01]  /*10b0*/  UISETP.GE.AND UP2, UPT, UR21, 0x1, UPT ;  /* 0x000000011500788c */ /* 0x008fe2000bf46270 */
[----:B------:R-:W-:Y:S01]  /*10c0*/  FMUL R2, R2, UR4 ;  /* 0x0000000402027c20 */ /* 0x000fe20008400000 */
[----:B------:R-:W-:-:S05]  /*10d0*/  USHF.L.U32 UR28, UR11, 0x8, URZ ;  /* 0x000000080b1c7899 */ /* 0x000fca00080006ff */
[----:B------:R-:W3:Y:S01]  /*10e0*/  F2I.U32.TRUNC.NTZ R2, R2 ;  /* 0x0000000200027305 */ /* 0x000ee2000020f000 */
[----:B--2---:R-:W-:Y:S02]  /*10f0*/  R2UR UR4, R3 ;  /* 0x00000000030472ca */ /* 0x004fe400000e0000 */
[----:B---3--:R-:W-:Y:S02]  /*1100*/  R2UR UR6, R2 ;  /* 0x00000000020672ca */ /* 0x008fe400000e0000 */
[----:B------:R-:W-:-:S09]  /*1110*/  PRMT R2, RZ, 0x7610, R2 ;  /* 0x00007610ff027816 */ /* 0x000fd20000000002 */
[----:B------:R-:W-:-:S04]  /*1120*/  UIADD3 UR5, UPT, UPT, -UR4, URZ, URZ ;  /* 0x000000ff04057290 */ /* 0x000fc8000fffe1ff */
[----:B------:R-:W-:Y:S02]  /*1130*/  UIMAD UR5, UR9, UR5, UR8 ;  /* 0x00000005090572a4 */ /* 0x000fe4000f8e0208 */
[----:B------:R-:W-:-:S04]  /*1140*/  UIADD3 UR4, UPT, UPT, -UR6, URZ, URZ ;  /* 0x000000ff06047290 */ /* 0x000fc8000fffe1ff */
[----:B------:R-:W-:Y:S01]  /*1150*/  IMAD.U32 R84, RZ, RZ, UR5 ;  /* 0x00000005ff547e24 */ /* 0x000fe2000f8e00ff */
[----:B------:R-:W-:-:S06]  /*1160*/  UIMAD UR4, UR10, UR4, UR7 ;  /* 0x000000040a0472a4 */ /* 0x000fcc000f8e0207 */
[----:B------:R-:W-:Y:S01]  /*1170*/  IMAD.U32 R83, RZ, RZ, UR4 ;  /* 0x00000004ff537e24 */ /* 0x000fe2000f8e00ff */
[----:B-1----:R-:W-:Y:S06]  /*1180*/  BRA.U UP4, `(.L_x_18) ;  /* 0x0000000104807547 */ /* 0x002fec000b800000 */
[----:B------:R-:W-:Y:S02]  /*1190*/  R2UR UR9, R83 ;  /* 0x00000000530972ca */ /* 0x000fe400000e0000 */
[----:B------:R-:W-:-:S11]  /*11a0*/  R2UR UR8, R84 ;  /* 0x00000000540872ca */ /* 0x000fd600000e0000 */
[----:B------:R-:W-:Y:S02]  /*11b0*/  UISETP.NE.AND UP0, UPT, UR9, 0x1, UPT ;  /* 0x000000010900788c */ /* 0x000fe4000bf05270 */
[----:B------:R-:W-:Y:S02]  /*11c0*/  UISETP.NE.AND UP1, UPT, UR9, 0x2, UPT ;  /* 0x000000020900788c */ /* 0x000fe4000bf25270 */
[----:B------:R-:W-:Y:S02]  /*11d0*/  USEL UR5, URZ, 0x2, UP0 ;  /* 0x00000002ff057887 */ /* 0x000fe40008000000 */
[----:B------:R-:W-:Y:S02]  /*11e0*/  UISETP.NE.AND UP0, UPT, UR9, 0x3, UPT ;  /* 0x000000030900788c */ /* 0x000fe4000bf05270 */
[----:B------:R-:W-:Y:S02]  /*11f0*/  USEL UR4, URZ, 0x4, UP1 ;  /* 0x00000004ff047887 */ /* 0x000fe40008800000 */
[----:B------:R-:W-:-:S02]  /*1200*/  UISETP.NE.AND UP1, UPT, UR9, 0x4, UPT ;  /* 0x000000040900788c */ /* 0x000fc4000bf25270 */
[----:B------:R-:W-:Y:S02]  /*1210*/  USEL UR7, URZ, 0x8, UP0 ;  /* 0x00000008ff077887 */ /* 0x000fe40008000000 */
[----:B------:R-:W-:Y:S02]  /*1220*/  UISETP.NE.AND UP0, UPT, UR9, 0x5, UPT ;  /* 0x000000050900788c */ /* 0x000fe4000bf05270 */
[----:B------:R-:W-:Y:S02]  /*1230*/  USEL UR6, URZ, 0x10, UP1 ;  /* 0x00000010ff067887 */ /* 0x000fe40008800000 */
[----:B------:R-:W-:Y:S02]  /*1240*/  UISETP.NE.AND UP1, UPT, UR9, 0x6, UPT ;  /* 0x000000060900788c */ /* 0x000fe4000bf25270 */
[----:B------:R-:W-:Y:S02]  /*1250*/  USEL UR11, URZ, 0x20, UP0 ;  /* 0x00000020ff0b7887 */ /* 0x000fe40008000000 */
[----:B------:R-:W-:-:S02]  /*1260*/  UISETP.NE.AND UP0, UPT, UR9, 0x7, UPT ;  /* 0x000000070900788c */ /* 0x000fc4000bf05270 */
[----:B------:R-:W-:Y:S02]  /*1270*/  USEL UR12, URZ, 0x40, UP1 ;  /* 0x00000040ff0c7887 */ /* 0x000fe40008800000 */
[----:B------:R-:W-:Y:S02]  /*1280*/  UISETP.NE.AND UP1, UPT, UR9, URZ, UPT ;  /* 0x000000ff0900728c */ /* 0x000fe4000bf25270 */
[----:B------:R-:W-:Y:S02]  /*1290*/  USEL UR13, URZ, 0x80, UP0 ;  /* 0x00000080ff0d7887 */ /* 0x000fe40008000000 */
[----:B------:R-:W-:Y:S02]  /*12a0*/  UISETP.NE.AND UP0, UPT, UR8, URZ, UPT ;  /* 0x000000ff0800728c */ /* 0x000fe4000bf05270 */
[----:B------:R-:W-:Y:S02]  /*12b0*/  UISETP.EQ.OR UP1, UPT, UR8, URZ, !UP1 ;  /* 0x000000ff0800728c */ /* 0x000fe4000cf22670 */
[----:B------:R-:W-:-:S02]  /*12c0*/  USEL UR9, UR5, 0x2, UP0 ;  /* 0x0000000205097887 */ /* 0x000fc40008000000 */
[----:B------:R-:W-:Y:S02]  /*12d0*/  USEL UR4, UR4, 0x4, UP0 ;  /* 0x0000000404047887 */ /* 0x000fe40008000000 */
[----:B------:R-:W-:Y:S02]  /*12e0*/  USEL UR5, URZ, 0x1, !UP1 ;  /* 0x00000001ff057887 */ /* 0x000fe4000c800000 */
[----:B------:R-:W-:Y:S02]  /*12f0*/  USEL UR10, UR7, 0x8, UP0 ;  /* 0x00000008070a7887 */ /* 0x000fe40008000000 */
[----:B------:R-:W-:Y:S02]  /*1300*/  USEL UR8, UR6, 0x10, UP0 ;  /* 0x0000001006087887 */ /* 0x000fe40008000000 */
[----:B------:R-:W-:Y:S02]  /*1310*/  UIADD3 UR4, UPT, UPT, UR4, UR9, UR5 ;  /* 0x0000000904047290 */ /* 0x000fe4000fffe005 */
[----:B------:R-:W-:-:S02]  /*1320*/  USEL UR7, UR11, 0x20, UP0 ;  /* 0x000000200b077887 */ /* 0x000fc40008000000 */
[----:B------:R-:W-:Y:S02]  /*1330*/  USEL UR6, UR12, 0x40, UP0 ;  /* 0x000000400c067887 */ /* 0x000fe40008000000 */
[----:B------:R-:W-:Y:S02]  /*1340*/  UIADD3 UR4, UPT, UPT, UR8, UR10, UR4 ;  /* 0x0000000a08047290 */ /* 0x000fe4000fffe004 */
[----:B------:R-:W-:Y:S02]  /*1350*/  USEL UR5, UR13, 0x80, UP0 ;  /* 0x000000800d057887 */ /* 0x000fe40008000000 */
[----:B------:R-:W-:-:S04]  /*1360*/  UIADD3 UR4, UPT, UPT, UR6, UR7, UR4 ;  /* 0x0000000706047290 */ /* 0x000fc8000fffe004 */
[----:B------:R-:W-:-:S06]  /*1370*/  UIADD3 UR4, UPT, UPT, UR4, UR5, URZ ;  /* 0x0000000504047290 */ /* 0x000fcc000fffe0ff */
[----:B------:R-:W-:Y:S02]  /*1380*/  IMAD.U32 R2, RZ, RZ, UR4 ;  /* 0x00000004ff027e24 */ /* 0x000fe4000f8e00ff */
.L_x_18:
[----:B------:R-:W-:Y:S05]  /*1390*/  BRA.U !UP2, `(.L_x_19) ;  /* 0x000000010ad47547 */ /* 0x000fea000b800000 */
[----:B------:R-:W1:Y:S01]  /*13a0*/  LDCU.128 UR12, c[0x0][0xb10] ;  /* 0x00016200ff0c77ac */ /* 0x000e620008000c00 */
[----:B------:R-:W2:Y:S01]  /*13b0*/  LDCU UR6, c[0x0][0x370] ;  /* 0x00006e00ff0677ac */ /* 0x000ea20008000800 */
[----:B------:R-:W3:Y:S01]  /*13c0*/  LDCU UR5, c[0x0][0x374] ;  /* 0x00006e80ff0577ac */ /* 0x000ee20008000800 */
[----:B------:R-:W4:Y:S01]  /*13d0*/  LDCU UR26, c[0x0][0xb0c] ;  /* 0x00016180ff1a77ac */ /* 0x000f220008000800 */
[----:B------:R-:W4:Y:S01]  /*13e0*/  LDCU UR4, c[0x0][0xb20] ;  /* 0x00016400ff0477ac */ /* 0x000f220008000800 */
[----:B------:R-:W4:Y:S01]  /*13f0*/  LDCU.64 UR8, c[0x0][0xb28] ;  /* 0x00016500ff0877ac */ /* 0x000f220008000a00 */
[----:B-1----:R-:W-:Y:S02]  /*1400*/  UISETP.NE.AND UP0, UPT, UR14, 0x1, UPT ;  /* 0x000000010e00788c */ /* 0x002fe4000bf05270 */
[----:B---3--:R-:W-:Y:S02]  /*1410*/  UIMAD.WIDE.U32 UR10, UR5, UR15, URZ ;  /* 0x0000000f050a72a5 */ /* 0x008fe4000f8e00ff */
[----:B--2---:R-:W-:-:S02]  /*1420*/  UIMAD.WIDE.U32 UR22, UR6, UR12, URZ ;  /* 0x0000000c061672a5 */ /* 0x004fc4000f8e00ff */
[----:B----4-:R-:W-:Y:S02]  /*1430*/  UISETP.NE.AND UP1, UPT, UR26, 0x1, UPT ;  /* 0x000000011a00788c */ /* 0x010fe4000bf25270 */
[----:B------:R-:W-:Y:S01]  /*1440*/  UISETP.NE.AND UP2, UPT, UR21, 0x1, UPT ;  /* 0x000000011500788c */ /* 0x000fe2000bf45270 */
[----:B------:R-:W-:Y:S02]  /*1450*/  UMOV UR10, UR11 ;  /* 0x0000000b000a7c82 */ /* 0x000fe40008000000 */
[----:B------:R-:W-:Y:S01]  /*1460*/  UMOV UR22, UR23 ;  /* 0x0000001700167c82 */ /* 0x000fe20008000000 */
[----:B------:R-:W-:Y:S02]  /*1470*/  @UP0 USHF.R.U32.HI UR5, URZ, UR4, UR10 ;  /* 0x00000004ff050299 */ /* 0x000fe4000801160a */
[----:B------:R-:W-:Y:S02]  /*1480*/  UIMAD.WIDE.U32 UR24, UR20, UR15, URZ ;  /* 0x0000000f141872a5 */ /* 0x000fe4000f8e00ff */
[----:B------:R-:W-:-:S02]  /*1490*/  UIMAD.WIDE.U32 UR10, UR5, UR8, URZ ;  /* 0x00000008050a72a5 */ /* 0x000fc4000f8e00ff */
[----:B------:R-:W-:Y:S02]  /*14a0*/  @UP1 USHF.R.U32.HI UR6, URZ, UR13, UR22 ;  /* 0x0000000dff061299 */ /* 0x000fe40008011616 */
[----:B------:R-:W-:Y:S02]  /*14b0*/  UIMAD.WIDE.U32 UR18, UR16, UR12, URZ ;  /* 0x0000000c101272a5 */ /* 0x000fe4000f8e00ff */
[----:B------:R-:W-:Y:S01]  /*14c0*/  UIMAD.WIDE.U32 UR22, UR6, UR8, URZ ;  /* 0x00000008061672a5 */ /* 0x000fe2000f8e00ff */
[----:B------:R-:W-:Y:S01]  /*14d0*/  UMOV UR24, UR25 ;  /* 0x0000001900187c82 */ /* 0x000fe20008000000 */
[----:B------:R-:W-:Y:S01]  /*14e0*/  UMOV UR10, UR11 ;  /* 0x0000000b000a7c82 */ /* 0x000fe20008000000 */
[----:B------:R-:W-:Y:S02]  /*14f0*/  USHF.R.U32.HI UR24, URZ, UR4, UR24 ;  /* 0x00000004ff187299 */ /* 0x000fe40008011618 */
[----:B------:R-:W-:Y:S02]  /*1500*/  @UP2 USHF.R.U32.HI UR5, URZ, UR9, UR10 ;  /* 0x00000009ff052299 */ /* 0x000fe4000801160a */
[----:B------:R-:W-:Y:S01]  /*1510*/  UMOV UR7, UR23 ;  /* 0x0000001700077c82 */ /* 0x000fe20008000000 */
[----:B------:R-:W-:Y:S01]  /*1520*/  UMOV UR18, UR19 ;  /* 0x0000001300127c82 */ /* 0x000fe20008000000 */
[----:B------:R-:W-:-:S02]  /*1530*/  @UP2 USHF.R.U32.HI UR6, URZ, UR9, UR7 ;  /* 0x00000009ff062299 */ /* 0x000fc40008011607 */
[----:B------:R-:W-:Y:S02]  /*1540*/  USHF.R.U32.HI UR18, URZ, UR13, UR18 ;  /* 0x0000000dff127299 */ /* 0x000fe40008011612 */
[----:B------:R-:W-:Y:S02]  /*1550*/  USEL UR4, UR20, UR24, !UP0 ;  /* 0x0000001814047287 */ /* 0x000fe4000c000000 */
[----:B------:R-:W-:Y:S02]  /*1560*/  UIMAD UR7, UR5, UR21, URZ ;  /* 0x00000015050772a4 */ /* 0x000fe4000f8e02ff */
[----:B------:R-:W-:Y:S02]  /*1570*/  USEL UR5, UR16, UR18, !UP1 ;  /* 0x0000001210057287 */ /* 0x000fe4000c800000 */
[----:B------:R-:W-:Y:S02]  /*1580*/  UIMAD UR12, UR6, UR21, URZ ;  /* 0x00000015060c72a4 */ /* 0x000fe4000f8e02ff */
[----:B------:R-:W-:-:S02]  /*1590*/  UISETP.GE.AND UP0, UPT, UR4, UR7, UPT ;  /* 0x000000070400728c */ /* 0x000fc4000bf06270 */
[----:B------:R-:W-:Y:S02]  /*15a0*/  UIMAD.WIDE.U32 UR10, UR4, UR8, URZ ;  /* 0x00000008040a72a5 */ /* 0x000fe4000f8e00ff */
[----:B------:R-:W-:Y:S02]  /*15b0*/  UISETP.GE.OR UP0, UPT, UR5, UR12, UP0 ;  /* 0x0000000c0500728c */ /* 0x000fe40008706670 */
[----:B------:R-:W-:Y:S02]  /*15c0*/  UIMAD.WIDE.U32 UR12, UR5, UR8, URZ ;  /* 0x00000008050c72a5 */ /* 0x000fe4000f8e00ff */
[----:B------:R-:W-:Y:S01]  /*15d0*/  UIADD3 UR10, UPT, UPT, -UR4, URZ, URZ ;  /* 0x000000ff040a7290 */ /* 0x000fe2000fffe1ff */
[----:B------:R-:W-:Y:S01]  /*15e0*/  UMOV UR8, UR11 ;  /* 0x0000000b00087c82 */ /* 0x000fe20008000000 */
[----:B------:R-:W-:Y:S02]  /*15f0*/  UIADD3 UR11, UPT, UPT, -UR5, URZ, URZ ;  /* 0x000000ff050b7290 */ /* 0x000fe4000fffe1ff */
[----:B------:R-:W-:-:S03]  /*1600*/  USHF.R.U32.HI UR8, URZ, UR9, UR8 ;  /* 0x00000009ff087299 */ /* 0x000fc60008011608 */
[----:B------:R-:W-:Y:S01]  /*1610*/  @!UP0 UMOV UR7, UR13 ;  /* 0x0000000d00078c82 */ /* 0x000fe20008000000 */
[----:B------:R-:W-:Y:S02]  /*1620*/  UIMAD UR20, UR14, UR10, UR20 ;  /* 0x0000000a0e1472a4 */ /* 0x000fe4000f8e0214 */
[----:B------:R-:W-:Y:S02]  /*1630*/  USEL UR8, UR4, UR8, !UP2 ;  /* 0x0000000804087287 */ /* 0x000fe4000d000000 */
[----:B------:R-:W-:Y:S02]  /*1640*/  @!UP0 USHF.R.U32.HI UR7, URZ, UR9, UR7 ;  /* 0x00000009ff078299 */ /* 0x000fe40008011607 */
[----:B------:R-:W-:Y:S02]  /*1650*/  UIADD3 UR9, UPT, UPT, -UR8, URZ, URZ ;  /* 0x000000ff08097290 */ /* 0x000fe4000fffe1ff */
[----:B------:R-:W-:Y:S02]  /*1660*/  @!UP0 USEL UR7, UR5, UR7, !UP2 ;  /* 0x0000000705078287 */ /* 0x000fe4000d000000 */
[----:B------:R-:W-:-:S02]  /*1670*/  UIMAD UR9, UR21, UR9, UR4 ;  /* 0x00000009150972a4 */ /* 0x000fc4000f8e0204 */
[----:B------:R-:W-:Y:S02]  /*1680*/  @!UP0 UIADD3 UR8, UPT, UPT, UR8, -UR7, URZ ;  /* 0x8000000708088290 */ /* 0x000fe4000fffe0ff */
[----:B------:R-:W-:Y:S02]  /*1690*/  @!UP0 UIMAD UR6, UR9, UR6, UR7 ;  /* 0x00000006090682a4 */ /* 0x000fe4000f8e0207 */
[----:B------:R-:W-:Y:S02]  /*16a0*/  @!UP0 UIMAD UR4, UR8, UR21, UR5 ;  /* 0x00000015080482a4 */ /* 0x000fe4000f8e0205 */
[----:B------:R-:W-:Y:S02]  /*16b0*/  UIMAD UR16, UR26, UR11, UR16 ;  /* 0x0000000b1a1072a4 */ /* 0x000fe4000f8e0210 */
[----:B------:R-:W-:Y:S01]  /*16c0*/  UIMAD UR20, UR4, UR14, UR20 ;  /* 0x0000000e041472a4 */ /* 0x000fe2000f8e0214 */
[----:B------:R-:W-:Y:S02]  /*16d0*/  @!UP0 UMOV UR5, UR6 ;  /* 0x0000000600058c82 */ /* 0x000fe40008000000 */
[----:B------:R-:W-:-:S12]  /*16e0*/  UIMAD UR16, UR5, UR26, UR16 ;  /* 0x0000001a051072a4 */ /* 0x000fd8000f8e0210 */
.L_x_19:
[----:B------:R-:W-:Y:S02]  /*16f0*/  UISETP.NE.AND UP1, UPT, UR27, 0x1, UPT ;  /* 0x000000011b00788c */ /* 0x000fe4000bf25270 */
[----:B------:R-:W-:Y:S02]  /*1700*/  UISETP.NE.AND UP0, UPT, UR17, 0x2, UPT ;  /* 0x000000021100788c */ /* 0x000fe4000bf05270 */
[----:B------:R-:W-:-:S05]  /*1710*/  ULOP3.LUT UR28, UR28, 0x700, URZ, 0xc0, !UPT ;  /* 0x000007001c1c7892 */ /* 0x000fca000f8ec0ff */
[----:B------:R-:W-:Y:S07]  /*1720*/  BRA.U UP1, `(.L_x_20) ;  /* 0x0000000101447547 */ /* 0x000fee000b800000 */
[----:B------:R-:W1:Y:S01]  /*1730*/  LDCU.128 UR8, c[0x0][0xb10] ;  /* 0x00016200ff0877ac */ /* 0x000e620008000c00 */
[----:B------:R-:W2:Y:S01]  /*1740*/  LDCU UR12, c[0x0][0xb0c] ;  /* 0x00016180ff0c77ac */ /* 0x000ea20008000800 */
[----:B------:R-:W3:Y:S01]  /*1750*/  LDCU UR13, c[0x0][0xb20] ;  /* 0x00016400ff0d77ac */ /* 0x000ee20008000800 */
[----:B-1----:R-:W-:Y:S02]  /*1760*/  UIMAD.WIDE.U32 UR6, UR16, UR8, URZ ;  /* 0x00000008100672a5 */ /* 0x002fe4000f8e00ff */
[----:B------:R-:W-:Y:S02]  /*1770*/  UIMAD.WIDE.U32 UR4, UR20, UR11, URZ ;  /* 0x0000000b140472a5 */ /* 0x000fe4000f8e00ff */
[----:B--2---:R-:W-:Y:S02]  /*1780*/  UISETP.NE.AND UP2, UPT, UR12, 0x1, UPT ;  /* 0x000000010c00788c */ /* 0x004fe4000bf45270 */
[----:B------:R-:W-:Y:S01]  /*1790*/  UISETP.NE.AND UP1, UPT, UR10, 0x1, UPT ;  /* 0x000000010a00788c */ /* 0x000fe2000bf25270 */
[----:B------:R-:W-:-:S02]  /*17a0*/  UMOV UR6, UR7 ;  /* 0x0000000700067c82 */ /* 0x000fc40008000000 */
[----:B------:R-:W-:Y:S01]  /*17b0*/  UMOV UR4, UR5 ;  /* 0x0000000500047c82 */ /* 0x000fe20008000000 */
[----:B------:R-:W-:Y:S02]  /*17c0*/  USHF.R.U32.HI UR6, URZ, UR9, UR6 ;  /* 0x00000009ff067299 */ /* 0x000fe40008011606 */
[----:B---3--:R-:W-:Y:S02]  /*17d0*/  USHF.R.U32.HI UR4, URZ, UR13, UR4 ;  /* 0x0000000dff047299 */ /* 0x008fe40008011604 */
[----:B------:R-:W-:Y:S02]  /*17e0*/  USEL UR5, UR16, UR6, !UP2 ;  /* 0x0000000610057287 */ /* 0x000fe4000d000000 */
[----:B------:R-:W-:-:S04]  /*17f0*/  USEL UR4, UR20, UR4, !UP1 ;  /* 0x0000000414047287 */ /* 0x000fc8000c800000 */
[----:B------:R-:W-:Y:S02]  /*1800*/  UIADD3 UR6, UPT, UPT, UR5, -UR4, URZ ;  /* 0x8000000405067290 */ /* 0x000fe4000fffe0ff */
[----:B------:R-:W-:Y:S02]  /*1810*/  UIADD3 UR4, UPT, UPT, -UR5, UR4, URZ ;  /* 0x0000000405047290 */ /* 0x000fe4000fffe1ff */
[----:B------:R-:W-:Y:S02]  /*1820*/  UIMAD UR20, UR6, UR10, UR20 ;  /* 0x0000000a061472a4 */ /* 0x000fe4000f8e0214 */
[----:B------:R-:W-:-:S12]  /*1830*/  UIMAD UR16, UR4, UR12, UR16 ;  /* 0x0000000c041072a4 */ /* 0x000fd8000f8e0210 */
.L_x_20:
[----:B------:R-:W-:Y:S05]  /*1840*/  BRA.U !UP5, `(.L_x_21) ;  /* 0x000000010d0c7547 */ /* 0x000fea000b800000 */
[----:B------:R-:W-:Y:S01]  /*1850*/  UCGABAR_WAIT ;  /* 0x0000000000007dc7 */ /* 0x000fe20008000000 */
[----:B------:R-:W-:Y:S01]  /*1860*/  CCTL.IVALL ;  /* 0x00000000ff00798f */ /* 0x000fe20002000000 */
[----:B------:R-:W-:Y:S05]  /*1870*/  BRA `(.L_x_22) ;  /* 0x0000000000047947 */ /* 0x000fea0003800000 */
.L_x_21:
[----:B------:R-:W-:Y:S06]  /*1880*/  BAR.SYNC.DEFER_BLOCKING 0x0 ;  /* 0x0000000000007b1d */ /* 0x000fec0000010000 */
.L_x_22:
[----:B------:R-:W-:Y:S05]  /*1890*/  BRA.U UP0, `(.L_x_23) ;  /* 0x0000001500787547 */ /* 0x000fea000b800000 */
[----:B------:R-:W1:Y:S01]  /*18a0*/  LDCU UR6, c[0x0][0x38c] ;  /* 0x00007180ff0677ac */ /* 0x000e620008000800 */
[----:B------:R-:W2:Y:S01]  /*18b0*/  S2UR UR8, SR_CgaCtaId ;  /* 0x00000000000879c3 */ /* 0x000ea20000008800 */
[----:B------:R-:W-:Y:S01]  /*18c0*/  PLOP3.LUT P1, PT, PT, PT, UP3, 0x80, 0x8 ;  /* 0x000000000008781c */ /* 0x000fe20003f2f038 */
[----:B------:R-:W-:Y:S01]  /*18d0*/  IMAD.MOV.U32 R12, RZ, RZ, 0x1 ;  /* 0x00000001ff0c7424 */ /* 0x000fe200078e00ff */
[----:B------:R-:W-:Y:S01]  /*18e0*/  UMOV UR7, 0x400 ;  /* 0x0000040000077882 */ /* 0x000fe20000000000 */
[----:B------:R-:W-:Y:S01]  /*18f0*/  UISETP.NE.AND UP1, UPT, UR17, URZ, UPT ;  /* 0x000000ff1100728c */ /* 0x000fe2000bf25270 */
[----:B------:R-:W-:Y:S02]  /*1900*/  ISETP.EQ.OR P2, PT, R0, RZ, P3 ;  /* 0x000000ff0000720c */ /* 0x000fe40001f42670 */
[----:B------:R-:W-:Y:S02]  /*1910*/  CS2R R10, SRZ ;  /* 0x00000000000a7805 */ /* 0x000fe4000001ff00 */
[----:B------:R-:W-:Y:S01]  /*1920*/  PLOP3.LUT P1, PT, P1, PT, PT, 0x8, 0x80 ;  /* 0x000000000080781c */ /* 0x000fe20000f2e170 */
[----:B------:R-:W-:Y:S01]  /*1930*/  IMAD.MOV.U32 R9, RZ, RZ, RZ ;  /* 0x000000ffff097224 */ /* 0x000fe200078e00ff */
[----:B------:R-:W3:Y:S01]  /*1940*/  LDCU UR40, c[0x0][0x370] ;  /* 0x00006e00ff2877ac */ /* 0x000ee20008000800 */
[----:B------:R-:W-:Y:S01]  /*1950*/  IMAD.MOV.U32 R8, RZ, RZ, 0x1 ;  /* 0x00000001ff087424 */ /* 0x000fe200078e00ff */
[----:B------:R-:W4:Y:S01]  /*1960*/  LDCU.64 UR26, c[0x0][0x348] ;  /* 0x00006900ff1a77ac */ /* 0x000f220008000a00 */
[----:B-1----:R-:W-:-:S02]  /*1970*/  UIADD3 UR5, UPT, UPT, UR6, 0x1f, URZ ;  /* 0x0000001f06057890 */ /* 0x002fc4000fffe0ff */
[----:B------:R-:W-:Y:S02]  /*1980*/  USHF.R.U32.HI UR45, URZ, 0x5, UR28 ;  /* 0x00000005ff2d7899 */ /* 0x000fe4000801161c */
[----:B------:R-:W-:Y:S02]  /*1990*/  USHF.R.S32.HI UR4, URZ, 0x1f, UR5 ;  /* 0x0000001fff047899 */ /* 0x000fe40008011405 */
[----:B------:R-:W-:Y:S02]  /*19a0*/  UIADD3 UR46, UPT, UPT, UR6, 0x3e, URZ ;  /* 0x0000003e062e7890 */ /* 0x000fe4000fffe0ff */
[----:B------:R-:W-:Y:S02]  /*19b0*/  ULEA.HI UR4, UR4, UR5, URZ, 0x5 ;  /* 0x0000000504047291 */ /* 0x000fe4000f8f28ff */
[----:B------:R-:W-:Y:S02]  /*19c0*/  UIADD3 UR5, UPT, UPT, UR6, -0x1, URZ ;  /* 0xffffffff06057890 */ /* 0x000fe4000fffe0ff */
[----:B------:R-:W-:-:S02]  /*19d0*/  USHF.R.S32.HI UR43, URZ, 0x5, UR4 ;  /* 0x00000005ff2b7899 */ /* 0x000fc40008011404 */
[----:B------:R-:W-:Y:S02]  /*19e0*/  UISETP.GE.U32.AND UP2, UPT, UR5, -0x3f, UPT ;  /* 0xffffffc10500788c */ /* 0x000fe4000bf46070 */
[----:B------:R-:W-:Y:S02]  /*19f0*/  UISETP.LT.U32.AND UP0, UPT, UR43, 0x9, UPT ;  /* 0x000000092b00788c */ /* 0x000fe4000bf01070 */
[----:B--2---:R-:W-:Y:S02]  /*1a00*/  ULEA UR7, UR8, UR7, 0x18 ;  /* 0x0000000708077291 */ /* 0x004fe4000f8ec0ff */
[----:B------:R-:W-:Y:S02]  /*1a10*/  USEL UR41, UR43, 0x9, UP0 ;  /* 0x000000092b297887 */ /* 0x000fe40008000000 */
[----:B------:R-:W-:Y:S02]  /*1a20*/  ULEA UR29, UR28, UR7, 0x1 ;  /* 0x000000071c1d7291 */ /* 0x000fe4000f8e08ff */
[----:B------:R-:W-:-:S02]  /*1a30*/  UIADD3 UR21, UPT, UPT, UR41, -0x1, URZ ;  /* 0xffffffff29157890 */ /* 0x000fc4000fffe0ff */
[----:B------:R-:W-:Y:S01]  /*1a40*/  @UP2 UIADD3 UR21, UPT, UPT, UR41, URZ, URZ ;  /* 0x000000ff29152290 */ /* 0x000fe2000fffe0ff */
[----:B------:R-:W1:Y:S01]  /*1a50*/  LDCU UR39, c[0x0][0x374] ;  /* 0x00006e80ff2777ac */ /* 0x000e620008000800 */
[----:B------:R-:W-:Y:S02]  /*1a60*/  USEL UR24, UR48, 0x2, UP1 ;  /* 0x0000000230187887 */ /* 0x000fe40008800000 */
[----:B------:R-:W-:Y:S02]  /*1a70*/  UIADD3 UR29, UPT, UPT, UR29, 0x8800, URZ ;  /* 0x000088001d1d7890 */ /* 0x000fe4000fffe0ff */
[----:B------:R-:W-:Y:S02]  /*1a80*/  UIADD3 UR44, UPT, UPT, UR43, -UR41, URZ ;  /* 0x800000292b2c7290 */ /* 0x000fe4000fffe0ff */
[----:B------:R-:W-:Y:S01]  /*1a90*/  UIADD3 UR21, UPT, UPT, UR21, 0x1, URZ ;  /* 0x0000000115157890 */ /* 0x000fe2000fffe0ff */
[----:B---34-:R-:W-:-:S11]  /*1aa0*/  UMOV UR5, URZ ;  /* 0x000000ff00057c82 */ /* 0x018fd60008000000 */
.L_x_43:
[----:B------:R-:W2:Y:S02]  /*1ab0*/  S2UR UR4, SR_CgaCtaId ;  /* 0x00000000000479c3 */ /* 0x000ea40000008800 */
[----:B--2---:R-:W-:-:S09]  /*1ac0*/  UISETP.NE.AND UP0, UPT, UR4, URZ, UPT ;  /* 0x000000ff0400728c */ /* 0x004fd2000bf05270 */
[----:B-1----:R-:W-:Y:S05]  /*1ad0*/  BRA.U UP0, `(.L_x_24) ;  /* 0x0000000100287547 */ /* 0x002fea000b800000 */
[----:B------:R-:W-:Y:S02]  /*1ae0*/  LEA R0, R9, UR7, 0x3 ;  /* 0x0000000709007c11 */ /* 0x000fe4000f8e18ff */
[----:B------:R-:W-:-:S04]  /*1af0*/  SHF.L.U32 R3, R8, 0x1f, RZ ;  /* 0x0000001f08037819 */ /* 0x000fc800000006ff */
[----:B------:R-:W2:Y:S02]  /*1b00*/  SYNCS.PHASECHK.TRANS64.TRYWAIT P0, [R0+URZ+0x150], R3 ;  /* 0x00015003000075a7 */ /* 0x000ea400080011ff */
[----:B--2---:R-:W-:Y:S05]  /*1b10*/  @!P0 BRA `(.L_x_25) ;  /* 0x0000007c00c08947 */ /* 0x004fea0003800000 */
.L_x_144:
[----:B------:R3:W-:Y:S01]  /*1b20*/  SYNCS.ARRIVE.TRANS64.A1T0 RZ, [R0+URZ+0x140], RZ ;  /* 0x000140ff00ff79a7 */ /* 0x0007e200081000ff */
[----:B------:R-:W-:-:S05]  /*1b30*/  VIADD R9, R9, 0x1 ;  /* 0x0000000109097836 */ /* 0x000fca0000000000 */
[----:B------:R-:W-:-:S04]  /*1b40*/  ISETP.NE.AND P0, PT, R9, 0x2, PT ;  /* 0x000000020900780c */ /* 0x000fc80003f05270 */
[----:B--2---:R-:W-:Y:S02]  /*1b50*/  SEL R3, RZ, 0x1, P0 ;  /* 0x00000001ff037807 */ /* 0x004fe40000000000 */
[----:B------:R-:W-:Y:S02]  /*1b60*/  SEL R9, R9, RZ, P0 ;  /* 0x000000ff09097207 */ /* 0x000fe40000000000 */
[----:B------:R-:W-:-:S07]  /*1b70*/  LOP3.LUT R8, R8, R3, RZ, 0x3c, !PT ;  /* 0x0000000308087212 */ /* 0x000fce00078e3cff */
.L_x_24:
[----:B------:R-:W-:Y:S01]  /*1b80*/  ULEA UR4, UR5, UR7, 0x3 ;  /* 0x0000000705047291 */ /* 0x000fe2000f8e18ff */
[----:B---3--:R-:W-:Y:S01]  /*1b90*/  SHF.L.U32 R0, R12, 0x1f, RZ ;  /* 0x0000001f0c007819 */ /* 0x008fe200000006ff */
[----:B------:R-:W-:Y:S02]  /*1ba0*/  UISETP.GE.U32.AND UP0, UPT, UR46, 0x3f, UPT ;  /* 0x0000003f2e00788c */ /* 0x000fe4000bf06070 */
[----:B------:R-:W-:Y:S02]  /*1bb0*/  USHF.L.U32 UR11, UR20, 0x8, URZ ;  /* 0x00000008140b7899 */ /* 0x000fe400080006ff */
[----:B------:R-:W-:Y:S01]  /*1bc0*/  ULEA UR35, UR16, UR45, 0x6 ;  /* 0x0000002d10237291 */ /* 0x000fe2000f8e30ff */
[----:B------:R-:W-:Y:S02]  /*1bd0*/  UMOV UR13, URZ ;  /* 0x000000ff000d7c82 */ /* 0x000fe40008000000 */
[----:B------:R2:W3:Y:S02]  /*1be0*/  SYNCS.PHASECHK.TRANS64.TRYWAIT P0, [UR4+0x48], R0 ;  /* 0x00004800ff0075a7 */ /* 0x0004e40008001104 */
[----:B------:R-:W-:Y:S07]  /*1bf0*/  BRA.U !UP0, `(.L_x_26) ;  /* 0x0000000108c07547 */ /* 0x000fee000b800000 */
[----:B------:R-:W-:Y:S01]  /*1c00*/  UMOV UR6, URZ ;  /* 0x000000ff00067c82 */ /* 0x000fe20008000000 */
[----:B------:R-:W-:-:S05]  /*1c10*/  UMOV UR4, UR5 ;  /* 0x0000000500047c82 */ /* 0x000fca0008000000 */
.L_x_32:
[----:B------:R-:W-:Y:S01]  /*1c20*/  ULEA UR33, UR4, UR7, 0x3 ;  /* 0x0000000704217291 */ /* 0x000fe2000f8e18ff */
[----:B---3--:R-:W-:Y:S01]  /*1c30*/  @!P3 MOV R2, 0x5000 ;  /* 0x000050000002b802 */ /* 0x008fe20000000f00 */
[----:B-1-3--:R-:W-:Y:S10]  /*1c40*/  @P0 BRA `(.L_x_27) ;  /* 0x00000000000c0947 */ /* 0x00aff40003800000 */
[----:B------:R-:W-:-:S04]  /*1c50*/  SHF.L.U32 R3, R12, 0x1f, RZ ;  /* 0x0000001f0c037819 */ /* 0x000fc800000006ff */
[----:B------:R-:W3:Y:S02]  /*1c60*/  SYNCS.PHASECHK.TRANS64.TRYWAIT P0, [UR33+0x48], R3 ;  /* 0x00004803ff0075a7 */ /* 0x000ee40008001121 */
[----:B---3--:R-:W-:Y:S05]  /*1c70*/  @!P0 BRA `(.L_x_28) ;  /* 0x0000007c007c8947 */ /* 0x008fea0003800000 */
.L_x_27:
[----:B------:R3:W-:Y:S01]  /*1c80*/  @!P3 SYNCS.ARRIVE.TRANS64 RZ, [UR33], R2 ;  /* 0x00000002ffffb9a7 */ /* 0x0007e20008000021 */
[----:B------:R-:W-:-:S04]  /*1c90*/  ULOP3.LUT UR5, UR24, 0x2, URZ, 0xfc, !UPT ;  /* 0x0000000218057892 */ /* 0x000fc8000f8efcff */
[----:B------:R-:W-:-:S09]  /*1ca0*/  UISETP.NE.AND UP0, UPT, UR5, 0x2, UPT ;  /* 0x000000020500788c */ /* 0x000fd2000bf05270 */
[----:B------:R-:W-:Y:S05]  /*1cb0*/  BRA.U UP0, `(.L_x_29) ;  /* 0x0000000100047547 */ /* 0x000fea000b800000 */
[----:B-1----:R-:W-:Y:S05]  /*1cc0*/  BPT.TRAP 0x1 ;  /* 0x000000040000795c */ /* 0x002fea0000300000 */
.L_x_29:
[----:B------:R-:W-:Y:S04]  /*1cd0*/  BSSY.RECONVERGENT B0, `(.L_x_30) ;  /* 0x0000003000007945 */ /* 0x000fe80003800200 */
[----:B------:R-:W-:Y:S05]  /*1ce0*/  @P2 BRA `(.L_x_31) ;  /* 0x0000000000042947 */ /* 0x000fea0003800000 */
[----:B-1----:R-:W-:Y:S05]  /*1cf0*/  BPT.TRAP 0x1 ;  /* 0x000000040000795c */ /* 0x002fea0000300000 */
.L_x_31:
[----:B-1----:R-:W-:Y:S05]  /*1d00*/  BSYNC.RECONVERGENT B0 ;  /* 0x0000000000007941 */ /* 0x002fea0003800200 */
.L_x_30:
[----:B------:R-:W-:Y:S02]  /*1d10*/  UIADD3 UR5, UPT, UPT, UR4, 0x1, URZ ;  /* 0x0000000104057890 */ /* 0x000fe4000fffe0ff */
[----:B------:R-:W-:Y:S02]  /*1d20*/  UIADD3 UR16, UP1, UPT, UR26, 0x80, URZ ;  /* 0x000000801a107890 */ /* 0x000fe4000ff3e0ff */
[----:B------:R-:W-:Y:S02]  /*1d30*/  UISETP.NE.AND UP0, UPT, UR5, 0x9, UPT ;  /* 0x000000090500788c */ /* 0x000fe4000bf05270 */
[----:B------:R-:W-:Y:S02]  /*1d40*/  USHF.L.U32 UR34, UR6, 0x5, URZ ;  /* 0x0000000506227899 */ /* 0x000fe400080006ff */
[----:B------:R-:W-:Y:S02]  /*1d50*/  USEL UR9, URZ, 0x1, UP0 ;  /* 0x00000001ff097887 */ /* 0x000fe40008000000 */
[----:B------:R-:W-:-:S02]  /*1d60*/  USEL UR5, UR5, URZ, UP0 ;  /* 0x000000ff05057287 */ /* 0x000fc40008000000 */
[----:B------:R-:W-:Y:S02]  /*1d70*/  UIADD3 UR14, UP0, UPT, UR26, 0x180, URZ ;  /* 0x000001801a0e7890 */ /* 0x000fe4000ff1e0ff */
[----:B------:R-:W-:Y:S01]  /*1d80*/  ULEA UR8, UR5, UR7, 0x3 ;  /* 0x0000000705087291 */ /* 0x000fe2000f8e18ff */
[----:B------:R-:W-:Y:S01]  /*1d90*/  LOP3.LUT R12, R12, UR9, RZ, 0x3c, !PT ;  /* 0x000000090c0c7c12 */ /* 0x000fe2000f8e3cff */
[----:B------:R-:W-:Y:S02]  /*1da0*/  ULEA UR9, UR4, UR28, 0xb ;  /* 0x0000001c04097291 */ /* 0x000fe4000f8e58ff */
[----:B------:R-:W-:Y:S01]  /*1db0*/  UIADD3.X UR17, UPT, UPT, URZ, UR27, URZ, UP1, !UPT ;  /* 0x0000001bff117290 */ /* 0x000fe20008ffe4ff */
[----:B--2---:R-:W-:Y:S01]  /*1dc0*/  SHF.L.U32 R0, R12, 0x1f, RZ ;  /* 0x0000001f0c007819 */ /* 0x004fe200000006ff */
[----:B------:R-:W-:Y:S02]  /*1dd0*/  ULEA UR9, UR9, UR7, 0x1 ;  /* 0x0000000709097291 */ /* 0x000fe4000f8e08ff */
[----:B------:R-:W-:Y:S01]  /*1de0*/  UIADD3.X UR15, UPT, UPT, URZ, UR27, URZ, UP0, !UPT ;  /* 0x0000001bff0f7290 */ /* 0x000fe200087fe4ff */
[----:B------:R4:W1:Y:S01]  /*1df0*/  SYNCS.PHASECHK.TRANS64.TRYWAIT P0, [UR8+0x48], R0 ;  /* 0x00004800ff0075a7 */ /* 0x0008620008001108 */
[----:B------:R-:W-:-:S02]  /*1e00*/  ULEA UR8, UR4, UR7, 0xe ;  /* 0x0000000704087291 */ /* 0x000fc4000f8e70ff */
[----:B------:R-:W-:Y:S02]  /*1e10*/  UIADD3 UR32, UPT, UPT, UR9, 0x8800, URZ ;  /* 0x0000880009207890 */ /* 0x000fe4000fffe0ff */
[----:B------:R-:W-:Y:S01]  /*1e20*/  UIADD3 UR8, UPT, UPT, UR8, 0x11800, URZ ;  /* 0x0001180008087890 */ /* 0x000fe2000fffe0ff */
[----:B------:R-:W-:Y:S01]  /*1e30*/  UMOV UR13, 0xff0000 ;  /* 0x00ff0000000d7882 */ /* 0x000fe20000000000 */
[----:B------:R-:W-:Y:S01]  /*1e40*/  UMOV UR18, 0x0 ;  /* 0x0000000000127882 */ /* 0x000fe20000000000 */
[----:B------:R-:W-:Y:S01]  /*1e50*/  UMOV UR19, 0x10000000 ;  /* 0x1000000000137882 */ /* 0x000fe20000000000 */
[----:B------:R-:W-:Y:S01]  /*1e60*/  UMOV UR12, UR36 ;  /* 0x00000024000c7c82 */ /* 0x000fe20008000000 */
[----:B------:R-:W-:Y:S01]  /*1e70*/  UMOV UR9, UR33 ;  /* 0x0000002100097c82 */ /* 0x000fe20008000000 */
[----:B------:R-:W-:Y:S01]  /*1e80*/  UMOV UR10, UR34 ;  /* 0x00000022000a7c82 */ /* 0x000fe20008000000 */
[----:B------:R2:W-:Y:S01]  /*1e90*/  UTMALDG.3D.MULTICAST [UR32], [UR16], UR13, desc[UR18] ;  /* 0x00001220100073b4 */ /* 0x0005e2000801180d */
[----:B------:R-:W-:Y:S01]  /*1ea0*/  UIADD3 UR6, UPT, UPT, UR6, 0x1, URZ ;  /* 0x0000000106067890 */ /* 0x000fe2000fffe0ff */
[----:B------:R-:W-:-:S03]  /*1eb0*/  UMOV UR4, UR5 ;  /* 0x0000000500047c82 */ /* 0x000fc60008000000 */
[----:B------:R-:W-:Y:S01]  /*1ec0*/  UISETP.NE.AND UP0, UPT, UR6, UR21, UPT ;  /* 0x000000150600728c */ /* 0x000fe2000bf05270 */
[----:B------:R4:W-:Y:S01]  /*1ed0*/  UTMALDG.3D [UR8], [UR14], desc[UR18] ;  /* 0x000012080e0075b4 */ /* 0x0009e20008011000 */
[----:B--2---:R-:W-:-:S07]  /*1ee0*/  UMOV UR13, UR21 ;  /* 0x00000015000d7c82 */ /* 0x004fce0008000000 */
[----:B----4-:R-:W-:Y:S05]  /*1ef0*/  BRA.U UP0, `(.L_x_32) ;  /* 0xfffffffd00487547 */ /* 0x010fea000b83ffff */
.L_x_26:
[----:B------:R-:W-:Y:S01]  /*1f00*/  ULEA UR4, UR5, UR7, 0x3 ;  /* 0x0000000705047291 */ /* 0x000fe2000f8e18ff */
[----:B--2---:R-:W-:Y:S01]  /*1f10*/  SHF.L.U32 R0, R12, 0x1f, RZ ;  /* 0x0000001f0c007819 */ /* 0x004fe200000006ff */
[----:B------:R-:W-:Y:S01]  /*1f20*/  @!P1 SYNCS.ARRIVE.TRANS64.A1T0 RZ, [UR7+0xd8], RZ ;  /* 0x0000d8ffffff99a7 */ /* 0x000fe20008100007 */
[----:B------:R-:W-:-:S06]  /*1f30*/  UISETP.GT.AND UP0, UPT, UR43, UR41, UPT ;  /* 0x000000292b00728c */ /* 0x000fcc000bf04270 */
[----:B-1-3--:R1:W2:Y:S03]  /*1f40*/  SYNCS.PHASECHK.TRANS64.TRYWAIT P0, [UR4+0x48], R0 ;  /* 0x00004800ff0075a7 */ /* 0x00a2a60008001104 */
[----:B------:R-:W-:Y:S05]  /*1f50*/  BRA.U !UP0, `(.L_x_33) ;  /* 0x0000000108bc7547 */ /* 0x000fea000b800000 */
[----:B------:R-:W-:Y:S01]  /*1f60*/  UIADD3 UR25, UPT, UPT, UR44, UR13, URZ ;  /* 0x0000000d2c197290 */ /* 0x000fe2000fffe0ff */
[----:B------:R-:W-:-:S11]  /*1f70*/  UMOV UR4, UR5 ;  /* 0x0000000500047c82 */ /* 0x000fd60008000000 */
.L_x_39:
[----:B------:R-:W-:Y:S01]  /*1f80*/  ULEA UR17, UR4, UR7, 0x3 ;  /* 0x0000000704117291 */ /* 0x000fe2000f8e18ff */
[----:B--2---:R-:W-:Y:S01]  /*1f90*/  @!P3 MOV R2, 0x5000 ;  /* 0x000050000002b802 */ /* 0x004fe20000000f00 */
[----:B--2-4-:R-:W-:Y:S10]  /*1fa0*/  @P0 BRA `(.L_x_34) ;  /* 0x00000000000c0947 */ /* 0x014ff40003800000 */
[----:B------:R-:W-:-:S04]  /*1fb0*/  SHF.L.U32 R3, R12, 0x1f, RZ ;  /* 0x0000001f0c037819 */ /* 0x000fc800000006ff */
[----:B------:R-:W2:Y:S02]  /*1fc0*/  SYNCS.PHASECHK.TRANS64.TRYWAIT P0, [UR17+0x48], R3 ;  /* 0x00004803ff0075a7 */ /* 0x000ea40008001111 */
[----:B--2---:R-:W-:Y:S05]  /*1fd0*/  @!P0 BRA `(.L_x_35) ;  /* 0x0000007800bc8947 */ /* 0x004fea0003800000 */
.L_x_34:
[----:B------:R2:W-:Y:S01]  /*1fe0*/  @!P3 SYNCS.ARRIVE.TRANS64 RZ, [UR17], R2 ;  /* 0x00000002ffffb9a7 */ /* 0x0005e20008000011 */
[----:B------:R-:W-:-:S04]  /*1ff0*/  ULOP3.LUT UR5, UR24, 0x2, URZ, 0xfc, !UPT ;  /* 0x0000000218057892 */ /* 0x000fc8000f8efcff */
[----:B------:R-:W-:-:S09]  /*2000*/  UISETP.NE.AND UP0, UPT, UR5, 0x2, UPT ;  /* 0x000000020500788c */ /* 0x000fd2000bf05270 */
[----:B------:R-:W-:Y:S05]  /*2010*/  BRA.U UP0, `(.L_x_36) ;  /* 0x0000000100047547 */ /* 0x000fea000b800000 */
[----:B------:R-:W-:Y:S05]  /*2020*/  BPT.TRAP 0x1 ;  /* 0x000000040000795c */ /* 0x000fea0000300000 */
.L_x_36:
[----:B------:R-:W-:Y:S04]  /*2030*/  BSSY.RECONVERGENT B0, `(.L_x_37) ;  /* 0x0000003000007945 */ /* 0x000fe80003800200 */
[----:B------:R-:W-:Y:S05]  /*2040*/  @P2 BRA `(.L_x_38) ;  /* 0x0000000000042947 */ /* 0x000fea0003800000 */
[----:B------:R-:W-:Y:S05]  /*2050*/  BPT.TRAP 0x1 ;  /* 0x000000040000795c */ /* 0x000fea0000300000 */
.L_x_38:
[----:B------:R-:W-:Y:S05]  /*2060*/  BSYNC.RECONVERGENT B0 ;  /* 0x0000000000007941 */ /* 0x000fea0003800200 */
.L_x_37:
[----:B------:R-:W-:Y:S02]  /*2070*/  UIADD3 UR5, UPT, UPT, UR4, 0x1, URZ ;  /* 0x0000000104057890 */ /* 0x000fe4000fffe0ff */
[----:B------:R-:W-:Y:S02]  /*2080*/  UIADD3 UR14, UP1, UPT, UR26, 0x80, URZ ;  /* 0x000000801a0e7890 */ /* 0x000fe4000ff3e0ff */
[----:B------:R-:W-:Y:S02]  /*2090*/  UISETP.NE.AND UP0, UPT, UR5, 0x9, UPT ;  /* 0x000000090500788c */ /* 0x000fe4000bf05270 */
[----:B------:R-:W-:Y:S02]  /*20a0*/  USHF.L.U32 UR18, UR13, 0x5, URZ ;  /* 0x000000050d127899 */ /* 0x000fe400080006ff */
[----:B------:R-:W-:Y:S02]  /*20b0*/  USEL UR8, URZ, 0x1, UP0 ;  /* 0x00000001ff087887 */ /* 0x000fe40008000000 */
[----:B------:R-:W-:-:S02]  /*20c0*/  USEL UR5, UR5, URZ, UP0 ;  /* 0x000000ff05057287 */ /* 0x000fc40008000000 */
[----:B------:R-:W-:Y:S02]  /*20d0*/  UIADD3 UR22, UP0, UPT, UR26, 0x180, URZ ;  /* 0x000001801a167890 */ /* 0x000fe4000ff1e0ff */
[----:B------:R-:W-:Y:S01]  /*20e0*/  LOP3.LUT R12, R12, UR8, RZ, 0x3c, !PT ;  /* 0x000000080c0c7c12 */ /* 0x000fe2000f8e3cff */
[----:B------:R-:W-:Y:S02]  /*20f0*/  ULEA UR6, UR5, UR7, 0x3 ;  /* 0x0000000705067291 */ /* 0x000fe4000f8e18ff */
[----:B------:R-:W-:Y:S01]  /*2100*/  ULEA UR8, UR4, UR7, 0xe ;  /* 0x0000000704087291 */ /* 0x000fe2000f8e70ff */
[----:B-1----:R-:W-:Y:S01]  /*2110*/  SHF.L.U32 R0, R12, 0x1f, RZ ;  /* 0x0000001f0c007819 */ /* 0x002fe200000006ff */
[----:B------:R-:W-:Y:S02]  /*2120*/  ULEA UR16, UR4, UR29, 0xc ;  /* 0x0000001d04107291 */ /* 0x000fe4000f8e60ff */
[----:B------:R-:W-:Y:S02]  /*2130*/  UIADD3.X UR15, UPT, UPT, URZ, UR27, URZ, UP1, !UPT ;  /* 0x0000001bff0f7290 */ /* 0x000fe40008ffe4ff */
[----:B------:R-:W-:Y:S01]  /*2140*/  UIADD3 UR8, UPT, UPT, UR8, 0x11800, URZ ;  /* 0x0001180008087890 */ /* 0x000fe2000fffe0ff */
[----:B------:R3:W4:Y:S01]  /*2150*/  SYNCS.PHASECHK.TRANS64.TRYWAIT P0, [UR6+0x48], R0 ;  /* 0x00004800ff0075a7 */ /* 0x0007220008001106 */
[----:B------:R-:W-:Y:S01]  /*2160*/  UIADD3.X UR23, UPT, UPT, URZ, UR27, URZ, UP0, !UPT ;  /* 0x0000001bff177290 */ /* 0x000fe200087fe4ff */
[----:B------:R-:W-:Y:S01]  /*2170*/  UMOV UR6, 0xff0000 ;  /* 0x00ff000000067882 */ /* 0x000fe20000000000 */
[----:B------:R-:W-:Y:S01]  /*2180*/  UMOV UR30, 0x0 ;  /* 0x00000000001e7882 */ /* 0x000fe20000000000 */
[----:B------:R-:W-:Y:S01]  /*2190*/  UMOV UR31, 0x10000000 ;  /* 0x10000000001f7882 */ /* 0x000fe20000000000 */
[----:B------:R-:W-:Y:S01]  /*21a0*/  UMOV UR19, UR35 ;  /* 0x0000002300137c82 */ /* 0x000fe20008000000 */
[----:B------:R-:W-:Y:S01]  /*21b0*/  UMOV UR20, UR36 ;  /* 0x0000002400147c82 */ /* 0x000fe20008000000 */
[----:B------:R-:W-:Y:S01]  /*21c0*/  UMOV UR12, UR36 ;  /* 0x00000024000c7c82 */ /* 0x000fe20008000000 */
[----:B------:R-:W-:Y:S01]  /*21d0*/  UMOV UR9, UR17 ;  /* 0x0000001100097c82 */ /* 0x000fe20008000000 */
[----:B------:R-:W-:Y:S01]  /*21e0*/  UMOV UR10, UR18 ;  /* 0x00000012000a7c82 */ /* 0x000fe20008000000 */
[----:B------:R3:W-:Y:S01]  /*21f0*/  UTMALDG.3D.MULTICAST [UR16], [UR14], UR6, desc[UR30] ;  /* 0x00001e100e0073b4 */ /* 0x0007e20008011806 */
[----:B------:R-:W-:Y:S01]  /*2200*/  UIADD3 UR13, UPT, UPT, UR13, 0x1, URZ ;  /* 0x000000010d0d7890 */ /* 0x000fe2000fffe0ff */
[----:B------:R-:W-:-:S03]  /*2210*/  UMOV UR4, UR5 ;  /* 0x0000000500047c82 */ /* 0x000fc60008000000 */
[----:B------:R-:W-:Y:S01]  /*2220*/  UISETP.NE.AND UP0, UPT, UR13, UR25, UPT ;  /* 0x000000190d00728c */ /* 0x000fe2000bf05270 */
[----:B------:R3:W-:Y:S08]  /*2230*/  UTMALDG.3D [UR8], [UR22], desc[UR30] ;  /* 0x00001e08160075b4 */ /* 0x0007f00008011000 */
[----:B---3--:R-:W-:Y:S05]  /*2240*/  BRA.U UP0, `(.L_x_39) ;  /* 0xfffffffd004c7547 */ /* 0x008fea000b83ffff */
.L_x_33:
[C---:B------:R-:W-:Y:S01]  /*2250*/  LEA R3, R11.reuse, UR7, 0x3 ;  /* 0x000000070b037c11 */ /* 0x040fe2000f8e18ff */
[----:B------:R-:W-:Y:S01]  /*2260*/  NOP ;  /* 0x0000000000007918 */ /* 0x000fe20000000000 */
[----:B-1----:R-:W-:Y:S02]  /*2270*/  SHF.L.U32 R0, R10, 0x1f, RZ ;  /* 0x0000001f0a007819 */ /* 0x002fe400000006ff */
[----:B------:R-:W-:Y:S02]  /*2280*/  LEA R5, R11, UR7, 0x4 ;  /* 0x000000070b057c11 */ /* 0x000fe4000f8e20ff */
[----:B--2-4-:R-:W1:Y:S02]  /*2290*/  SYNCS.PHASECHK.TRANS64.TRYWAIT P0, [R3+URZ+0xe0], R0 ;  /* 0x0000e000030075a7 */ /* 0x014e6400080011ff */
[----:B-1----:R-:W-:Y:S05]  /*22a0*/  @!P0 BRA `(.L_x_40) ;  /* 0x0000007800208947 */ /* 0x002fea0003800000 */
.L_x_147:
[----:B------:R-:W2:Y:S01]  /*22b0*/  LDS.128 R4, [R5+0x170] ;  /* 0x0001700005047984 */ /* 0x000ea20000000c00 */
[----:B------:R-:W-:Y:S01]  /*22c0*/  UISETP.GE.AND UP0, UPT, UR42, 0x1, UPT ;  /* 0x000000012a00788c */ /* 0x000fe2000bf06270 */
[----:B------:R-:W-:Y:S01]  /*22d0*/  @!PT LDS RZ, [RZ] ;  /* 0x00000000fffff984 */ /* 0x000fe20000000800 */
[----:B------:R-:W-:Y:S01]  /*22e0*/  @!PT LDS RZ, [RZ] ;  /* 0x00000000fffff984 */ /* 0x000fe20000000800 */
[----:B------:R-:W-:Y:S01]  /*22f0*/  @!PT LDS RZ, [RZ] ;  /* 0x00000000fffff984 */ /* 0x000fe20000000800 */
[----:B------:R-:W-:Y:S01]  /*2300*/  @!PT LDS RZ, [RZ] ;  /* 0x00000000fffff984 */ /* 0x000fe20000000800 */
[----:B------:R3:W-:Y:S06]  /*2310*/  MEMBAR.ALL.CTA ;  /* 0x0000000000007992 */ /* 0x0007ec0000008000 */
[----:B---3--:R-:W3:Y:S01]  /*2320*/  FENCE.VIEW.ASYNC.S ;  /* 0x00000000000073c6 */ /* 0x008ee20000000000 */
[----:B--2---:R-:W-:-:S13]  /*2330*/  LOP3.LUT P0, RZ, R6, 0x1, RZ, 0xc0, !PT ;  /* 0x0000000106ff7812 */ /* 0x004fda000780c0ff */
[----:B---3--:R-:W-:Y:S01]  /*2340*/  VOTEU.ANY UP1, P0 ;  /* 0x0000000000ff7886 */ /* 0x008fe20000020100 */
[----:B------:R-:W-:-:S13]  /*2350*/  PLOP3.LUT P0, PT, PT, PT, UP1, 0x80, 0x8 ;  /* 0x000000000008781c */ /* 0x000fda0003f0f018 */
[----:B-1----:R-:W-:Y:S02]  /*2360*/  @P0 LOP3.LUT R0, R5, 0xffff, RZ, 0xc0, !PT ;  /* 0x0000ffff05000812 */ /* 0x002fe400078ec0ff */
[----:B------:R-:W-:Y:S02]  /*2370*/  @P0 MOV R2, R4 ;  /* 0x0000000400020202 */ /* 0x000fe40000000f00 */
[----:B------:R-:W-:Y:S01]  /*2380*/  @P0 R2UR UR6, R0 ;  /* 0x00000000000602ca */ /* 0x000fe200000e0000 */
[----:B------:R-:W-:Y:S01]  /*2390*/  VIADD R0, R3, 0xf0 ;  /* 0x000000f003007836 */ /* 0x000fe20000000000 */
[----:B------:R-:W-:Y:S02]  /*23a0*/  @P0 SHF.R.U32.HI R4, RZ, 0x10, R5 ;  /* 0x00000010ff040819 */ /* 0x000fe40000011605 */
[----:B------:R-:W-:Y:S02]  /*23b0*/  @P0 R2UR UR8, R2 ;  /* 0x00000000020802ca */ /* 0x000fe400000e0000 */
[----:B------:R-:W-:-:S02]  /*23c0*/  PRMT R0, RZ, 0x654, R0 ;  /* 0x00000654ff007816 */ /* 0x000fc40000000000 */
[----:B------:R-:W-:Y:S02]  /*23d0*/  @P0 R2UR UR4, R4 ;  /* 0x00000000040402ca */ /* 0x000fe400000e0000 */
[----:B------:R1:W-:Y:S03]  /*23e0*/  SYNCS.ARRIVE.TRANS64.RED.A1T0 RZ, [R0+URZ], RZ ;  /* 0x000000ff00ff79a7 */ /* 0x0003e600081004ff */
[----:B------:R-:W-:-:S04]  /*23f0*/  @UP1 UMOV UR37, UR6 ;  /* 0x0000000600251c82 */ /* 0x000fc80008000000 */
[----:B------:R-:W-:-:S04]  /*2400*/  @UP1 UMOV UR38, UR8 ;  /* 0x0000000800261c82 */ /* 0x000fc80008000000 */
[----:B------:R-:W-:Y:S01]  /*2410*/  @UP1 UMOV UR36, UR4 ;  /* 0x0000000400241c82 */ /* 0x000fe20008000000 */
[----:B------:R-:W-:Y:S05]  /*2420*/  BRA.U !UP0, `(.L_x_41) ;  /* 0x0000000108d47547 */ /* 0x000fea000b800000 */
[----:B------:R-:W2:Y:S01]  /*2430*/  LDCU.128 UR12, c[0x0][0xb10] ;  /* 0x00016200ff0c77ac */ /* 0x000ea20008000c00 */
[----:B------:R-:W3:Y:S01]  /*2440*/  LDCU UR25, c[0x0][0xb20] ;  /* 0x00016400ff1977ac */ /* 0x000ee20008000800 */
[----:B------:R-:W4:Y:S01]  /*2450*/  LDCU UR20, c[0x0][0xb0c] ;  /* 0x00016180ff1477ac */ /* 0x000f220008000800 */
[----:B------:R-:W1:Y:S01]  /*2460*/  LDCU.64 UR10, c[0x0][0xb28] ;  /* 0x00016500ff0a77ac */ /* 0x000e620008000a00 */
[----:B------:R-:W-:Y:S02]  /*2470*/  UISETP.NE.AND UP3, UPT, UR42, 0x1, UPT ;  /* 0x000000012a00788c */ /* 0x000fe4000bf65270 */
[----:B--2---:R-:W-:Y:S02]  /*2480*/  UIMAD.WIDE.U32 UR16, UR39, UR15, URZ ;  /* 0x0000000f271072a5 */ /* 0x004fe4000f8e00ff */
[----:B------:R-:W-:Y:S02]  /*2490*/  UIMAD.WIDE.U32 UR8, UR40, UR12, URZ ;  /* 0x0000000c280872a5 */ /* 0x000fe4000f8e00ff */
[----:B------:R-:W-:-:S02]  /*24a0*/  UISETP.NE.AND UP0, UPT, UR14, 0x1, UPT ;  /* 0x000000010e00788c */ /* 0x000fc4000bf05270 */
[----:B------:R-:W-:Y:S01]  /*24b0*/  UIMAD.WIDE.U32 UR22, UR37, UR15, URZ ;  /* 0x0000000f251672a5 */ /* 0x000fe2000f8e00ff */
[----:B------:R-:W-:Y:S02]  /*24c0*/  UMOV UR16, UR17 ;  /* 0x0000001100107c82 */ /* 0x000fe40008000000 */
[----:B------:R-:W-:Y:S01]  /*24d0*/  UMOV UR8, UR9 ;  /* 0x0000000900087c82 */ /* 0x000fe20008000000 */
[----:B---3--:R-:W-:Y:S02]  /*24e0*/  USHF.R.U32.HI UR16, URZ, UR25, UR16 ;  /* 0x00000019ff107299 */ /* 0x008fe40008011610 */
[----:B----4-:R-:W-:Y:S02]  /*24f0*/  UISETP.NE.AND UP2, UPT, UR20, 0x1, UPT ;  /* 0x000000011400788c */ /* 0x010fe4000bf45270 */
[----:B------:R-:W-:Y:S02]  /*2500*/  USHF.R.U32.HI UR8, URZ, UR13, UR8 ;  /* 0x0000000dff087299 */ /* 0x000fe40008011608 */
[----:B------:R-:W-:-:S02]  /*2510*/  USEL UR6, UR39, UR16, !UP0 ;  /* 0x0000001027067287 */ /* 0x000fc4000c000000 */
[----:B------:R-:W-:Y:S02]  /*2520*/  USEL UR8, UR40, UR8, !UP2 ;  /* 0x0000000828087287 */ /* 0x000fe4000d000000 */
[----:B-1----:R-:W-:Y:S01]  /*2530*/  UIMAD.WIDE.U32 UR16, UR6, UR10, URZ ;  /* 0x0000000a061072a5 */ /* 0x002fe2000f8e00ff */
[----:B------:R-:W-:Y:S01]  /*2540*/  UMOV UR4, UR23 ;  /* 0x0000001700047c82 */ /* 0x000fe20008000000 */
[----:B------:R-:W-:Y:S02]  /*2550*/  UIMAD.WIDE.U32 UR18, UR38, UR12, URZ ;  /* 0x0000000c261272a5 */ /* 0x000fe4000f8e00ff */
[----:B------:R-:W-:-:S03]  /*2560*/  UIMAD.WIDE.U32 UR22, UR8, UR10, URZ ;  /* 0x0000000a081672a5 */ /* 0x000fc6000f8e00ff */
[----:B------:R-:W-:Y:S01]  /*2570*/  UMOV UR16, UR17 ;  /* 0x0000001100107c82 */ /* 0x000fe20008000000 */
[----:B------:R-:W-:Y:S02]  /*2580*/  USHF.R.U32.HI UR4, URZ, UR25, UR4 ;  /* 0x00000019ff047299 */ /* 0x000fe40008011604 */
[----:B------:R-:W-:Y:S01]  /*2590*/  @UP3 USHF.R.U32.HI UR6, URZ, UR11, UR16 ;  /* 0x0000000bff063299 */ /* 0x000fe20008011610 */
[----:B------:R-:W-:Y:S01]  /*25a0*/  UMOV UR18, UR19 ;  /* 0x0000001300127c82 */ /* 0x000fe20008000000 */
[----:B------:R-:W-:Y:S01]  /*25b0*/  UMOV UR22, UR23 ;  /* 0x0000001700167c82 */ /* 0x000fe20008000000 */
[----:B------:R-:W-:Y:S02]  /*25c0*/  USHF.R.U32.HI UR13, URZ, UR13, UR18 ;  /* 0x0000000dff0d7299 */ /* 0x000fe40008011612 */
[----:B------:R-:W-:Y:S02]  /*25d0*/  USEL UR4, UR37, UR4, !UP0 ;  /* 0x0000000425047287 */ /* 0x000fe4000c000000 */
[----:B------:R-:W-:-:S02]  /*25e0*/  @UP3 USHF.R.U32.HI UR8, URZ, UR11, UR22 ;  /* 0x0000000bff083299 */ /* 0x000fc40008011616 */
[----:B------:R-:W-:Y:S02]  /*25f0*/  UIMAD UR9, UR42, UR6, URZ ;  /* 0x000000062a0972a4 */ /* 0x000fe4000f8e02ff */
[----:B------:R-:W-:Y:S02]  /*2600*/  USEL UR6, UR38, UR13, !UP2 ;  /* 0x0000000d26067287 */ /* 0x000fe4000d000000 */
[----:B------:R-:W-:Y:S02]  /*2610*/  UIMAD UR12, UR42, UR8, URZ ;  /* 0x000000082a0c72a4 */ /* 0x000fe4000f8e02ff */
[----:B------:R-:W-:Y:S02]  /*2620*/  UISETP.GE.AND UP0, UPT, UR4, UR9, UPT ;  /* 0x000000090400728c */ /* 0x000fe4000bf06270 */
[----:B------:R-:W-:Y:S02]  /*2630*/  UIMAD.WIDE.U32 UR16, UR4, UR10, URZ ;  /* 0x0000000a041072a5 */ /* 0x000fe4000f8e00ff */
[----:B------:R-:W-:-:S02]  /*2640*/  UISETP.GE.OR UP0, UPT, UR6, UR12, UP0 ;  /* 0x0000000c0600728c */ /* 0x000fc40008706670 */
        /* <DEDUP_REMOVED lines=19> */
.L_x_41:
[----:B------:R-:W2:Y:S02]  /*2780*/  LDCU UR4, c[0x0][0xb30] ;  /* 0x00016600ff0477ac */ /* 0x000ea40008000800 */
[----:B--2---:R-:W-:-:S09]  /*2790*/  UISETP.NE.AND UP0, UPT, UR4, 0x1, UPT ;  /* 0x000000010400788c */ /* 0x004fd2000bf05270 */
[----:B------:R-:W-:Y:S05]  /*27a0*/  BRA.U UP0, `(.L_x_42) ;  /* 0x0000000100447547 */ /* 0x000fea000b800000 */
[----:B------:R-:W2:Y:S01]  /*27b0*/  LDCU.128 UR12, c[0x0][0xb10] ;  /* 0x00016200ff0c77ac */ /* 0x000ea20008000c00 */
[----:B------:R-:W3:Y:S01]  /*27c0*/  LDCU UR16, c[0x0][0xb0c] ;  /* 0x00016180ff1077ac */ /* 0x000ee20008000800 */
[----:B------:R-:W4:Y:S01]  /*27d0*/  LDCU UR17, c[0x0][0xb20] ;  /* 0x00016400ff1177ac */ /* 0x000f220008000800 */
[----:B--2---:R-:W-:Y:S02]  /*27e0*/  UIMAD.WIDE.U32 UR10, UR38, UR12, URZ ;  /* 0x0000000c260a72a5 */ /* 0x004fe4000f8e00ff */
[----:B------:R-:W-:Y:S02]  /*27f0*/  UIMAD.WIDE.U32 UR8, UR37, UR15, URZ ;  /* 0x0000000f250872a5 */ /* 0x000fe4000f8e00ff */
[----:B---3--:R-:W-:Y:S02]  /*2800*/  UISETP.NE.AND UP2, UPT, UR16, 0x1, UPT ;  /* 0x000000011000788c */ /* 0x008fe4000bf45270 */
[----:B------:R-:W-:Y:S01]  /*2810*/  UISETP.NE.AND UP0, UPT, UR14, 0x1, UPT ;  /* 0x000000010e00788c */ /* 0x000fe2000bf05270 */
[----:B------:R-:W-:-:S02]  /*2820*/  UMOV UR6, UR11 ;  /* 0x0000000b00067c82 */ /* 0x000fc40008000000 */
[----:B------:R-:W-:Y:S01]  /*2830*/  UMOV UR4, UR9 ;  /* 0x0000000900047c82 */ /* 0x000fe20008000000 */
[----:B------:R-:W-:Y:S02]  /*2840*/  USHF.R.U32.HI UR6, URZ, UR13, UR6 ;  /* 0x0000000dff067299 */ /* 0x000fe40008011606 */
[----:B----4-:R-:W-:Y:S02]  /*2850*/  USHF.R.U32.HI UR4, URZ, UR17, UR4 ;  /* 0x00000011ff047299 */ /* 0x010fe40008011604 */
[----:B------:R-:W-:Y:S02]  /*2860*/  USEL UR6, UR38, UR6, !UP2 ;  /* 0x0000000626067287 */ /* 0x000fe4000d000000 */
[----:B------:R-:W-:-:S04]  /*2870*/  USEL UR4, UR37, UR4, !UP0 ;  /* 0x0000000425047287 */ /* 0x000fc8000c000000 */
[----:B------:R-:W-:Y:S02]  /*2880*/  UIADD3 UR8, UPT, UPT, UR6, -UR4, URZ ;  /* 0x8000000406087290 */ /* 0x000fe4000fffe0ff */
[----:B------:R-:W-:Y:S02]  /*2890*/  UIADD3 UR4, UPT, UPT, -UR6, UR4, URZ ;  /* 0x0000000406047290 */ /* 0x000fe4000fffe1ff */
[----:B------:R-:W-:Y:S02]  /*28a0*/  UIMAD UR37, UR8, UR14, UR37 ;  /* 0x0000000e082572a4 */ /* 0x000fe4000f8e0225 */
[----:B------:R-:W-:-:S12]  /*28b0*/  UIMAD UR38, UR4, UR16, UR38 ;  /* 0x00000010042672a4 */ /* 0x000fd8000f8e0226 */
.L_x_42:
[----:B------:R-:W-:Y:S01]  /*28c0*/  VIADD R11, R11, 0x1 ;  /* 0x000000010b0b7836 */ /* 0x000fe20000000000 */
[----:B------:R-:W-:Y:S02]  /*28d0*/  R2UR UR6, R84 ;  /* 0x00000000540672ca */ /* 0x000fe400000e0000 */
[----:B------:R-:W-:Y:S02]  /*28e0*/  R2UR UR4, R83 ;  /* 0x00000000530472ca */ /* 0x000fe400000e0000 */
[C---:B------:R-:W-:Y:S02]  /*28f0*/  ISETP.NE.AND P0, PT, R11.reuse, 0x2, PT ;  /* 0x000000020b00780c */ /* 0x040fe40003f05270 */
[----:B------:R-:W-:Y:S02]  /*2900*/  PLOP3.LUT P1, PT, PT, PT, PT, 0x80, 0x8 ;  /* 0x000000000008781c */ /* 0x000fe40003f2f070 */
[----:B------:R-:W-:Y:S02]  /*2910*/  SEL R3, RZ, 0x1, P0 ;  /* 0x00000001ff037807 */ /* 0x000fe40000000000 */
[----:B------:R-:W-:-:S02]  /*2920*/  SEL R11, R11, RZ, P0 ;  /* 0x000000ff0b0b7207 */ /* 0x000fc40000000000 */
[----:B------:R-:W-:Y:S01]  /*2930*/  LOP3.LUT R10, R10, R3, RZ, 0x3c, !PT ;  /* 0x000000030a0a7212 */ /* 0x000fe200078e3cff */
[----:B------:R-:W-:Y:S02]  /*2940*/  UIADD3 UR16, UPT, UPT, UR38, UR6, URZ ;  /* 0x0000000626107290 */ /* 0x000fe4000fffe0ff */
[----:B------:R-:W-:Y:S01]  /*2950*/  UIADD3 UR20, UPT, UPT, UR37, UR4, URZ ;  /* 0x0000000425147290 */ /* 0x000fe2000fffe0ff */
[----:B------:R-:W-:Y:S11]  /*2960*/  BRA.U UP1, `(.L_x_43) ;  /* 0xfffffff101507547 */ /* 0x000ff6000b83ffff */
[----:B------:R-:W-:Y:S01]  /*2970*/  UIADD3 UR7, UPT, UPT, UR7, 0x48, URZ ;  /* 0x0000004807077890 */ /* 0x000fe2000fffe0ff */
[----:B------:R-:W-:-:S03]  /*2980*/  SHF.L.U32 R3, R12, 0x1f, RZ ;  /* 0x0000001f0c037819 */ /* 0x000fc600000006ff */
[----:B------:R-:W-:-:S09]  /*2990*/  ULEA UR4, UR5, UR7, 0x3 ;  /* 0x0000000705047291 */ /* 0x000fd2000f8e18ff */
[----:B------:R-:W2:Y:S02]  /*29a0*/  SYNCS.PHASECHK.TRANS64.TRYWAIT P0, [UR4], R3 ;  /* 0x00000003ff0075a7 */ /* 0x000ea40008001104 */
[----:B--2---:R-:W-:Y:S05]  /*29b0*/  @!P0 BRA `(.L_x_44) ;  /* 0x0000007000708947 */ /* 0x004fea0003800000 */
.L_x_149:
[----:B------:R-:W-:-:S04]  /*29c0*/  UIADD3 UR4, UPT, UPT, UR5, 0x1, URZ ;  /* 0x0000000105047890 */ /* 0x000fc8000fffe0ff */
[----:B------:R-:W-:-:S04]  /*29d0*/  UISETP.NE.AND UP0, UPT, UR4, 0x9, UPT ;  /* 0x000000090400788c */ /* 0x000fc8000bf05270 */
[----:B------:R-:W-:Y:S02]  /*29e0*/  USEL UR6, URZ, 0x1, UP0 ;  /* 0x00000001ff067887 */ /* 0x000fe40008000000 */
[----:B------:R-:W-:-:S04]  /*29f0*/  USEL UR4, UR4, URZ, UP0 ;  /* 0x000000ff04047287 */ /* 0x000fc80008000000 */
[----:B------:R-:W-:Y:S01]  /*2a00*/  ULEA UR5, UR4, UR7, 0x3 ;  /* 0x0000000704057291 */ /* 0x000fe2000f8e18ff */
[----:B------:R-:W-:-:S04]  /*2a10*/  LOP3.LUT R2, R12, UR6, RZ, 0x3c, !PT ;  /* 0x000000060c027c12 */ /* 0x000fc8000f8e3cff */
[----:B-1----:R-:W-:-:S04]  /*2a20*/  SHF.L.U32 R3, R2, 0x1f, RZ ;  /* 0x0000001f02037819 */ /* 0x002fc800000006ff */
[----:B------:R-:W1:Y:S02]  /*2a30*/  SYNCS.PHASECHK.TRANS64.TRYWAIT P0, [UR5], R3 ;  /* 0x00000003ff0075a7 */ /* 0x000e640008001105 */
[----:B-1----:R-:W-:Y:S05]  /*2a40*/  @!P0 BRA `(.L_x_45) ;  /* 0x0000007000648947 */ /* 0x002fea0003800000 */
.L_x_151:
        /* <DEDUP_REMOVED lines=9> */
.L_x_153:
        /* <DEDUP_REMOVED lines=9> */
.L_x_155:
        /* <DEDUP_REMOVED lines=9> */
.L_x_157:
        /* <DEDUP_REMOVED lines=9> */
.L_x_159:
        /* <DEDUP_REMOVED lines=9> */
.L_x_161:
        /* <DEDUP_REMOVED lines=9> */
.L_x_163:
[----:B------:R-:W-:-:S04]  /*2db0*/  UIADD3 UR4, UPT, UPT, UR4, 0x1, URZ ;  /* 0x0000000104047890 */ /* 0x000fc8000fffe0ff */
[----:B------:R-:W-:-:S04]  /*2dc0*/  UISETP.NE.AND UP0, UPT, UR4, 0x9, UPT ;  /* 0x000000090400788c */ /* 0x000fc8000bf05270 */
[----:B------:R-:W-:Y:S02]  /*2dd0*/  USEL UR5, URZ, 0x1, UP0 ;  /* 0x00000001ff057887 */ /* 0x000fe40008000000 */
[----:B------:R-:W-:-:S04]  /*2de0*/  USEL UR4, UR4, URZ, UP0 ;  /* 0x000000ff04047287 */ /* 0x000fc80008000000 */
[----:B------:R-:W-:Y:S01]  /*2df0*/  ULEA UR4, UR4, UR7, 0x3 ;  /* 0x0000000704047291 */ /* 0x000fe2000f8e18ff */
[----:B-1----:R-:W-:-:S04]  /*2e00*/  LOP3.LUT R3, R2, UR5, RZ, 0x3c, !PT ;  /* 0x0000000502037c12 */ /* 0x002fc8000f8e3cff */
[----:B------:R-:W-:Y:S01]  /*2e10*/  SHF.L.U32 R3, R3, 0x1f, RZ ;  /* 0x0000001f03037819 */ /* 0x000fe200000006ff */
[----:B------:R-:W-:-:S07]  /*2e20*/  IMAD.U32 R0, RZ, RZ, UR4 ;  /* 0x00000004ff007e24 */ /* 0x000fce000f8e00ff */
.L_x_52:
[----:B-1----:R1:W2:Y:S02]  /*2e30*/  SYNCS.PHASECHK.TRANS64.TRYWAIT P0, [R0+URZ], R3 ;  /* 0x00000003000075a7 */ /* 0x0022a400080011ff */
[----:B--2---:R-:W-:Y:S05]  /*2e40*/  @!P0 NANOSLEEP.SYNCS 0x989680 ;  /* 0x009896800000895d */ /* 0x004fea0003900000 */
[----:B------:R-:W2:Y:S02]  /*2e50*/  @!P0 SYNCS.PHASECHK.TRANS64 P0, [R0+URZ], R3 ;  /* 0x00000003000085a7 */ /* 0x000ea400080010ff */
[----:B--2---:R-:W-:Y:S05]  /*2e60*/  @P0 EXIT ;  /* 0x000000000000094d */ /* 0x004fea0003800000 */
[----:B------:R-:W-:Y:S05]  /*2e70*/  BRA `(.L_x_52) ;  /* 0xfffffffc00ec7947 */ /* 0x000fea000383ffff */
.L_x_23:
[----:B------:R-:W1:Y:S02]  /*2e80*/  S2UR UR4, SR_CgaCtaId ;  /* 0x00000000000479c3 */ /* 0x000e640000008800 */
[----:B-1----:R-:W-:-:S04]  /*2e90*/  UISETP.NE.AND UP0, UPT, UR4, URZ, UPT ;  /* 0x000000ff0400728c */ /* 0x002fc8000bf05270 */
[----:B------:R-:W-:-:S09]  /*2ea0*/  UISETP.NE.OR UP0, UPT, UR17, 0x1, UP0 ;  /* 0x000000011100788c */ /* 0x000fd20008705670 */
[----:B------:R-:W-:Y:S05]  /*2eb0*/  BRA.U UP0, `(.L_x_53) ;  /* 0x00000005004c7547 */ /* 0x000fea000b800000 */
[----:B------:R-:W1:Y:S01]  /*2ec0*/  S2UR UR5, SR_CgaCtaId ;  /* 0x00000000000579c3 */ /* 0x000e620000008800 */
[----:B------:R-:W-:Y:S01]  /*2ed0*/  UMOV UR4, 0x400 ;  /* 0x0000040000047882 */ /* 0x000fe20000000000 */
[----:B------:R-:W-:Y:S01]  /*2ee0*/  ISETP.GE.U32.AND P2, PT, R0, 0x8, PT ;  /* 0x000000080000780c */ /* 0x000fe20003f46070 */
[----:B------:R-:W-:Y:S01]  /*2ef0*/  IMAD.MOV.U32 R12, RZ, RZ, 0x1 ;  /* 0x00000001ff0c7424 */ /* 0x000fe200078e00ff */
[----:B------:R-:W-:Y:S02]  /*2f00*/  CS2R R10, SRZ ;  /* 0x00000000000a7805 */ /* 0x000fe4000001ff00 */
[----:B------:R-:W-:Y:S01]  /*2f10*/  CS2R R8, SRZ ;  /* 0x0000000000087805 */ /* 0x000fe2000001ff00 */
[----:B-1----:R-:W-:-:S03]  /*2f20*/  ULEA UR6, UR5, UR4, 0x18 ;  /* 0x0000000405067291 */ /* 0x002fc6000f8ec0ff */
[----:B------:R-:W-:-:S09]  /*2f30*/  UMOV UR5, URZ ;  /* 0x000000ff00057c82 */ /* 0x000fd20008000000 */
.L_x_57:
[----:B------:R-:W-:Y:S02]  /*2f40*/  LEA R2, R8, UR6, 0x3 ;  /* 0x0000000608027c11 */ /* 0x000fe4000f8e18ff */
[----:B------:R-:W-:-:S03]  /*2f50*/  SHF.L.U32 R5, R9, 0x1f, RZ ;  /* 0x0000001f09057819 */ /* 0x000fc600000006ff */
[----:B------:R-:W-:Y:S01]  /*2f60*/  VIADD R4, R2, 0x150 ;  /* 0x0000015002047836 */ /* 0x000fe20000000000 */
[----:B------:R-:W1:Y:S02]  /*2f70*/  SYNCS.PHASECHK.TRANS64.TRYWAIT P0, [R2+URZ+0x140], R5 ;  /* 0x00014005020075a7 */ /* 0x000e6400080011ff */
[----:B-1----:R-:W-:Y:S05]  /*2f80*/  @!P0 BRA `(.L_x_54) ;  /* 0x0000006c00bc8947 */ /* 0x002fea0003800000 */
.L_x_164:
[----:B------:R-:W-:Y:S01]  /*2f90*/  ULEA UR4, UR5, UR6, 0x3 ;  /* 0x0000000605047291 */ /* 0x000fe2000f8e18ff */
[----:B------:R-:W-:Y:S02]  /*2fa0*/  PRMT R4, RZ, 0x654, R4 ;  /* 0x00000654ff047816 */ /* 0x000fe40000000004 */
[----:B-1----:R-:W-:Y:S01]  /*2fb0*/  SHF.L.U32 R5, R12, 0x1f, RZ ;  /* 0x0000001f0c057819 */ /* 0x002fe200000006ff */
[----:B------:R-:W-:Y:S01]  /*2fc0*/  UIADD3 UR7, UPT, UPT, UR4, 0xe0, URZ ;  /* 0x000000e004077890 */ /* 0x000fe2000fffe0ff */
[----:B------:R1:W-:Y:S05]  /*2fd0*/  SYNCS.ARRIVE.TRANS64.RED.A1T0 RZ, [R4+URZ], RZ ;  /* 0x000000ff04ff79a7 */ /* 0x0003ea00081004ff */
[----:B------:R-:W-:Y:S01]  /*2fe0*/  IMAD.U32 R7, RZ, RZ, UR7 ;  /* 0x00000007ff077e24 */ /* 0x000fe2000f8e00ff */
[----:B------:R-:W2:Y:S04]  /*2ff0*/  SYNCS.PHASECHK.TRANS64.TRYWAIT P0, [UR4+0xf0], R5 ;  /* 0x0000f005ff0075a7 */ /* 0x000ea80008001104 */
[----:B------:R-:W-:Y:S01]  /*3000*/  PRMT R6, R0, 0x654, R7 ;  /* 0x0000065400067816 */ /* 0x000fe20000000007 */
[----:B-1----:R-:W-:Y:S01]  /*3010*/  @!P2 IMAD.MOV.U32 R4, RZ, RZ, 0x10 ;  /* 0x00000010ff04a424 */ /* 0x002fe200078e00ff */
[----:B--2---:R-:W-:Y:S06]  /*3020*/  @!P0 BRA `(.L_x_55) ;  /* 0x0000006c00a88947 */ /* 0x004fec0003800000 */
.L_x_166:
[----:B------:R-:W-:Y:S01]  /*3030*/  ULEA UR8, UR5, UR6, 0x4 ;  /* 0x0000000605087291 */ /* 0x000fe2000f8e20ff */
[----:B------:R-:W-:Y:S01]  /*3040*/  SEL R3, R6, R3, !P2 ;  /* 0x0000000306037207 */ /* 0x000fe20005000000 */
[----:B------:R-:W-:Y:S01]  /*3050*/  UIADD3 UR9, UPT, UPT, UR4, 0xe0, URZ ;  /* 0x000000e004097890 */ /* 0x000fe2000fffe0ff */
[----:B-1----:R-:W-:Y:S01]  /*3060*/  LEA R2, R11, UR6, 0x3 ;  /* 0x000000060b027c11 */ /* 0x002fe2000f8e18ff */
[----:B------:R-:W-:Y:S01]  /*3070*/  UIADD3 UR8, UPT, UPT, UR8, 0x170, URZ ;  /* 0x0000017008087890 */ /* 0x000fe2000fffe0ff */
[----:B------:R-:W-:Y:S01]  /*3080*/  SHF.L.U32 R5, R10, 0x1f, RZ ;  /* 0x0000001f0a057819 */ /* 0x000fe200000006ff */
[----:B------:R1:W-:Y:S01]  /*3090*/  @!P2 SYNCS.ARRIVE.TRANS64.RED RZ, [R3+URZ], R4 ;  /* 0x0000000403ffa9a7 */ /* 0x0003e200080004ff */
[----:B------:R-:W-:Y:S01]  /*30a0*/  UIADD3 UR4, UPT, UPT, UR5, 0x1, URZ ;  /* 0x0000000105047890 */ /* 0x000fe2000fffe0ff */
[----:B------:R-:W-:-:S03]  /*30b0*/  VIADD R8, R8, 0x1 ;  /* 0x0000000108087836 */ /* 0x000fc60000000000 */
[----:B------:R-:W-:Y:S02]  /*30c0*/  UISETP.NE.AND UP0, UPT, UR4, 0x2, UPT ;  /* 0x000000020400788c */ /* 0x000fe4000bf05270 */
[----:B------:R-:W-:Y:S06]  /*30d0*/  UGETNEXTWORKID.BROADCAST [UR8], [UR9] ;  /* 0x00000000080073ca */ /* 0x000fec0008000100 */
[----:B------:R-:W-:Y:S01]  /*30e0*/  USEL UR7, URZ, 0x1, UP0 ;  /* 0x00000001ff077887 */ /* 0x000fe20008000000 */
[----:B------:R-:W-:Y:S01]  /*30f0*/  ISETP.NE.AND P0, PT, R8, 0x2, PT ;  /* 0x000000020800780c */ /* 0x000fe20003f05270 */
[----:B------:R-:W-:Y:S01]  /*3100*/  USEL UR5, UR4, URZ, UP0 ;  /* 0x000000ff04057287 */ /* 0x000fe20008000000 */
[----:B------:R-:W2:Y:S03]  /*3110*/  SYNCS.PHASECHK.TRANS64.TRYWAIT P1, [R2+URZ+0xe0], R5 ;  /* 0x0000e005020075a7 */ /* 0x000ea600080211ff */
[----:B------:R-:W-:Y:S01]  /*3120*/  LOP3.LUT R12, R12, UR7, RZ, 0x3c, !PT ;  /* 0x000000070c0c7c12 */ /* 0x000fe2000f8e3cff */
[----:B-12---:R-:W-:Y:S07]  /*3130*/  @!P1 BRA `(.L_x_56) ;  /* 0x0000006c007c9947 */ /* 0x006fee0003800000 */
.L_x_167:
[C---:B------:R-:W-:Y:S01]  /*3140*/  LEA R4, R11.reuse, UR6, 0x4 ;  /* 0x000000060b047c11 */ /* 0x040fe2000f8e20ff */
[----:B-1----:R-:W-:Y:S01]  /*3150*/  VIADD R2, R2, 0xf0 ;  /* 0x000000f002027836 */ /* 0x002fe20000000000 */
[----:B------:R-:W-:Y:S01]  /*3160*/  SEL R8, R8, RZ, P0 ;  /* 0x000000ff08087207 */ /* 0x000fe20000000000 */
[----:B------:R-:W-:-:S03]  /*3170*/  VIADD R11, R11, 0x1 ;  /* 0x000000010b0b7836 */ /* 0x000fc60000000000 */
[----:B------:R-:W1:Y:S01]  /*3180*/  LDS.128 R4, [R4+0x170] ;  /* 0x0001700004047984 */ /* 0x000e620000000c00 */
[----:B------:R-:W-:Y:S02]  /*3190*/  PRMT R2, RZ, 0x654, R2 ;  /* 0x00000654ff027816 */ /* 0x000fe40000000002 */
[C---:B------:R-:W-:Y:S01]  /*31a0*/  ISETP.NE.AND P1, PT, R11.reuse, 0x2, PT ;  /* 0x000000020b00780c */ /* 0x040fe20003f25270 */
[----:B------:R-:W-:Y:S01]  /*31b0*/  @!PT LDS RZ, [RZ] ;  /* 0x00000000fffff984 */ /* 0x000fe20000000800 */
[----:B------:R-:W-:Y:S01]  /*31c0*/  @!PT LDS RZ, [RZ] ;  /* 0x00000000fffff984 */ /* 0x000fe20000000800 */
[----:B------:R-:W-:Y:S01]  /*31d0*/  @!PT LDS RZ, [RZ] ;  /* 0x00000000fffff984 */ /* 0x000fe20000000800 */
[----:B------:R-:W-:Y:S01]  /*31e0*/  @!PT LDS RZ, [RZ] ;  /* 0x00000000fffff984 */ /* 0x000fe20000000800 */
[----:B------:R2:W-:Y:S06]  /*31f0*/  MEMBAR.ALL.CTA ;  /* 0x0000000000007992 */ /* 0x0005ec0000008000 */
[----:B--2---:R-:W2:Y:S01]  /*3200*/  FENCE.VIEW.ASYNC.S ;  /* 0x00000000000073c6 */ /* 0x004ea20000000000 */
[----:B------:R-:W-:Y:S01]  /*3210*/  SEL R11, R11, RZ, P1 ;  /* 0x000000ff0b0b7207 */ /* 0x000fe20000800000 */
[----:B--2---:R2:W-:Y:S01]  /*3220*/  SYNCS.ARRIVE.TRANS64.RED.A1T0 RZ, [R2+URZ], RZ ;  /* 0x000000ff02ff79a7 */ /* 0x0045e200081004ff */
[----:B-1----:R-:W-:-:S02]  /*3230*/  LOP3.LUT P3, RZ, R6, 0x1, RZ, 0xc0, !PT ;  /* 0x0000000106ff7812 */ /* 0x002fc4000786c0ff */
[----:B------:R-:W-:-:S04]  /*3240*/  SEL R5, RZ, 0x1, P1 ;  /* 0x00000001ff057807 */ /* 0x000fc80000800000 */
[----:B------:R-:W-:Y:S02]  /*3250*/  LOP3.LUT R10, R10, R5, RZ, 0x3c, !PT ;  /* 0x000000050a0a7212 */ /* 0x000fe400078e3cff */
[----:B--2---:R-:W-:-:S04]  /*3260*/  SEL R2, RZ, 0x1, P0 ;  /* 0x00000001ff027807 */ /* 0x004fc80000000000 */
[----:B------:R-:W-:Y:S01]  /*3270*/  LOP3.LUT R9, R9, R2, RZ, 0x3c, !PT ;  /* 0x0000000209097212 */ /* 0x000fe200078e3cff */
[----:B------:R-:W-:Y:S06]  /*3280*/  @P3 BRA `(.L_x_57) ;  /* 0xfffffffc002c3947 */ /* 0x000fec000383ffff */
[----:B------:R-:W-:Y:S01]  /*3290*/  ULEA UR4, UR5, UR6, 0x3 ;  /* 0x0000000605047291 */ /* 0x000fe2000f8e18ff */
[----:B------:R-:W-:-:S08]  /*32a0*/  SHF.L.U32 R3, R12, 0x1f, RZ ;  /* 0x0000001f0c037819 */ /* 0x000fd000000006ff */
[----:B------:R-:W1:Y:S02]  /*32b0*/  SYNCS.PHASECHK.TRANS64 P0, [UR4+0xf0], R3 ;  /* 0x0000f003ff0075a7 */ /* 0x000e640008001004 */
[----:B-1----:R-:W-:Y:S05]  /*32c0*/  @P0 BRA `(.L_x_58) ;  /* 0x0000000000080947 */ /* 0x002fea0003800000 */
[----:B------:R-:W1:Y:S02]  /*32d0*/  SYNCS.PHASECHK.TRANS64.TRYWAIT P0, [UR4+0xf0], R3 ;  /* 0x0000f003ff0075a7 */ /* 0x000e640008001104 */
[----:B-1----:R-:W-:Y:S05]  /*32e0*/  @!P0 BRA `(.L_x_59) ;  /* 0x0000006c00248947 */ /* 0x002fea0003800000 */
.L_x_58:
[----:B------:R-:W-:-:S04]  /*32f0*/  UIADD3 UR7, UPT, UPT, UR5, 0x1, URZ ;  /* 0x0000000105077890 */ /* 0x000fc8000fffe0ff */
[----:B------:R-:W-:-:S04]  /*3300*/  UISETP.NE.AND UP0, UPT, UR7, 0x2, UPT ;  /* 0x000000020700788c */ /* 0x000fc8000bf05270 */
[----:B------:R-:W-:Y:S02]  /*3310*/  USEL UR8, URZ, 0x1, UP0 ;  /* 0x00000001ff087887 */ /* 0x000fe40008000000 */
[----:B------:R-:W-:-:S04]  /*3320*/  USEL UR7, UR7, URZ, UP0 ;  /* 0x000000ff07077287 */ /* 0x000fc80008000000 */
[----:B------:R-:W-:Y:S01]  /*3330*/  ULEA UR7, UR7, UR6, 0x3 ;  /* 0x0000000607077291 */ /* 0x000fe2000f8e18ff */
[----:B-1----:R-:W-:-:S04]  /*3340*/  LOP3.LUT R3, R12, UR8, RZ, 0x3c, !PT ;  /* 0x000000080c037c12 */ /* 0x002fc8000f8e3cff */
[----:B------:R-:W-:-:S04]  /*3350*/  SHF.L.U32 R0, R3, 0x1f, RZ ;  /* 0x0000001f03007819 */ /* 0x000fc800000006ff */
[----:B------:R-:W1:Y:S02]  /*3360*/  SYNCS.PHASECHK.TRANS64 P0, [UR7+0xf0], R0 ;  /* 0x0000f000ff0075a7 */ /* 0x000e640008001007 */
[----:B-1----:R-:W-:Y:S05]  /*3370*/  @P0 EXIT ;  /* 0x000000000000094d */ /* 0x002fea0003800000 */
[----:B------:R-:W-:Y:S02]  /*3380*/  SHF.L.U32 R3, R3, 0x1f, RZ ;  /* 0x0000001f03037819 */ /* 0x000fe400000006ff */
[----:B------:R-:W-:-:S07]  /*3390*/  MOV R0, UR7 ;  /* 0x0000000700007c02 */ /* 0x000fce0008000f00 */
.L_x_60:
[----:B-1----:R1:W2:Y:S02]  /*33a0*/  SYNCS.PHASECHK.TRANS64.TRYWAIT P0, [R0+URZ+0xf0], R3 ;  /* 0x0000f003000075a7 */ /* 0x0022a400080011ff */
[----:B--2---:R-:W-:Y:S05]  /*33b0*/  @!P0 NANOSLEEP.SYNCS 0x989680 ;  /* 0x009896800000895d */ /* 0x004fea0003900000 */
[----:B------:R-:W2:Y:S02]  /*33c0*/  @!P0 SYNCS.PHASECHK.TRANS64 P0, [R0+URZ+0xf0], R3 ;  /* 0x0000f003000085a7 */ /* 0x000ea400080010ff */
[----:B--2---:R-:W-:Y:S05]  /*33d0*/  @P0 EXIT ;  /* 0x000000000000094d */ /* 0x004fea0003800000 */
[----:B------:R-:W-:Y:S05]  /*33e0*/  BRA `(.L_x_60) ;  /* 0xfffffffc00ec7947 */ /* 0x000fea000383ffff */
.L_x_53:
[----:B------:R-:W-:Y:S05]  /*33f0*/  BRA.U UP4, `(.L_x_61) ;  /* 0x0000000d04a07547 */ /* 0x000fea000b800000 */
[----:B------:R-:W1:Y:S01]  /*3400*/  S2UR UR7, SR_CgaCtaId ;  /* 0x00000000000779c3 */ /* 0x000e620000008800 */
[----:B------:R-:W-:Y:S01]  /*3410*/  UMOV UR4, 0x40 ;  /* 0x0000004000047882 */ /* 0x000fe20000000000 */
[----:B------:R-:W-:Y:S01]  /*3420*/  NOP ;  /* 0x0000000000007918 */ /* 0x000fe20000000000 */
[----:B------:R-:W-:Y:S01]  /*3430*/  UMOV UR6, 0x400 ;  /* 0x0000040000067882 */ /* 0x000fe20000000000 */
[----:B-1----:R-:W-:Y:S02]  /*3440*/  ULEA UR5, UR7, UR4, 0x18 ;  /* 0x0000000407057291 */ /* 0x002fe4000f8ec0ff */
[----:B------:R-:W-:-:S07]  /*3450*/  ULEA UR6, UR7, UR6, 0x18 ;  /* 0x0000000607067291 */ /* 0x000fce000f8ec0ff */
[----:B------:R-:W1:Y:S02]  /*3460*/  LDS.U8 R0, [UR5+0x1c] ;  /* 0x00001c05ff007984 */ /* 0x000e640008000000 */
[----:B-1----:R-:W-:-:S13]  /*3470*/  ISETP.NE.AND P0, PT, R0, RZ, PT ;  /* 0x000000ff0000720c */ /* 0x002fda0003f05270 */
[----:B------:R-:W-:Y:S05]  /*3480*/  @P0 BRA `(.L_x_62) ;  /* 0x0000000000580947 */ /* 0x000fea0003800000 */
[----:B------:R-:W-:-:S13]  /*3490*/  ELECT P0, URZ, PT ;  /* 0x0000000000ff782f */ /* 0x000fda0003800000 */
[----:B------:R-:W-:Y:S05]  /*34a0*/  @!P0 BRA `(.L_x_63) ;  /* 0x0000000000608947 */ /* 0x000fea0003800000 */
[----:B------:R-:W-:Y:S01]  /*34b0*/  UMOV UR4, 0x10 ;  /* 0x0000001000047882 */ /* 0x000fe20000000000 */
[----:B------:R-:W-:Y:S01]  /*34c0*/  HFMA2 R0, -RZ, RZ, 0, 5.9604644775390625e-08 ;  /* 0x00000001ff007431 */ /* 0x000fe200000001ff */
[----:B------:R-:W-:-:S03]  /*34d0*/  MOV R3, 0xffff ;  /* 0x0000ffff00037802 */ /* 0x000fc60000000f00 */
[----:B------:R-:W-:Y:S04]  /*34e0*/  DEPBAR.LE SB1, 0x36 ;  /* 0x00009d800000791a */ /* 0x000fe80000000000 */
[----:B------:R-:W1:Y:S02]  /*34f0*/  UTCATOMSWS.FIND_AND_SET.ALIGN UP0, UR4, UR4 ;  /* 0x00000004000475e3 */ /* 0x000e640008000800 */
[----:B-1----:R-:W-:Y:S01]  /*3500*/  MOV R4, UR4 ;  /* 0x0000000400047c02 */ /* 0x002fe20008000f00 */
[----:B------:R-:W-:Y:S06]  /*3510*/  BRA.U UP0, `(.L_x_64) ;  /* 0x0000000100187547 */ /* 0x000fec000b800000 */
.L_x_65:
[----:B------:R-:W-:Y:S05]  /*3520*/  NANOSLEEP 0x64 ;  /* 0x000000640000795d */ /* 0x000fea0003800000 */
[----:B------:R-:W-:-:S05]  /*3530*/  UMOV UR4, 0x10 ;  /* 0x0000001000047882 */ /* 0x000fca0000000000 */
[----:B------:R-:W-:Y:S04]  /*3540*/  DEPBAR.LE SB1, 0x36 ;  /* 0x00009d800000791a */ /* 0x000fe80000000000 */
[----:B------:R-:W1:Y:S02]  /*3550*/  UTCATOMSWS.FIND_AND_SET.ALIGN UP0, UR4, UR4 ;  /* 0x00000004000475e3 */ /* 0x000e640008000800 */
[----:B-1----:R-:W-:Y:S01]  /*3560*/  MOV R4, UR4 ;  /* 0x0000000400047c02 */ /* 0x002fe20008000f00 */
[----:B------:R-:W-:Y:S05]  /*3570*/  BRA.U !UP0, `(.L_x_65) ;  /* 0xfffffffd08e87547 */ /* 0x000fea000b83ffff */
.L_x_64:
[-C--:B------:R-:W-:Y:S02]  /*3580*/  SHF.L.U32 R3, R3, R4.reuse, RZ ;  /* 0x0000000403037219 */ /* 0x080fe400000006ff */
[----:B------:R-:W-:Y:S01]  /*3590*/  SHF.L.U32 R0, R0, R4, RZ ;  /* 0x0000000400007219 */ /* 0x000fe200000006ff */
[----:B------:R-:W-:Y:S02]  /*35a0*/  IMAD.SHL.U32 R4, R4, 0x20, RZ ;  /* 0x0000002004047824 */ /* 0x000fe400078e00ff */
[----:B------:R1:W-:Y:S04]  /*35b0*/  ATOMS.OR RZ, [UR5+0x14], R3 ;  /* 0x00001403ffff798c */ /* 0x0003e8000b000005 */
[----:B------:R1:W-:Y:S04]  /*35c0*/  ATOMS.OR RZ, [UR5+0x18], R0 ;  /* 0x00001800ffff798c */ /* 0x0003e8000b000005 */
[----:B------:R1:W-:Y:S01]  /*35d0*/  STS [UR6+0x190], R4 ;  /* 0x00019004ff007988 */ /* 0x0003e20008000806 */
[----:B------:R-:W-:Y:S05]  /*35e0*/  BRA `(.L_x_63) ;  /* 0x0000000000107947 */ /* 0x000fea0003800000 */
.L_x_62:
[----:B------:R-:W-:Y:S02]  /*35f0*/  MOV R0, 0xffffffff ;  /* 0xffffffff00007802 */ /* 0x000fe40000000f00 */
[----:B------:R-:W-:-:S03]  /*3600*/  MOV R4, 0x3630 ;  /* 0x0000363000047802 */ /* 0x000fc60000000f00 */
[----:B------:R1:W-:Y:S04]  /*3610*/  STS [UR6+0x190], R0 ;  /* 0x00019000ff007988 */ /* 0x0003e80008000806 */
[----:B-1---5:R-:W-:Y:S05]  /*3620*/  CALL.REL.NOINC `($__internal_1_$__cuda_sm10x_tcgen05_guardrail_trap_phase_invalid_during_alloc) ;  /* 0x00000070006c7944 */ /* 0x022fea0003c00000 */
.L_x_63:
[----:B------:R-:W-:Y:S05]  /*3630*/  WARPSYNC.ALL ;  /* 0x0000000000007948 */ /* 0x000fea0003800000 */
[----:B------:R-:W2:Y:S01]  /*3640*/  S2UR UR4, SR_CgaCtaId ;  /* 0x00000000000479c3 */ /* 0x000ea20000008800 */
[----:B------:R-:W-:Y:S01]  /*3650*/  UMOV UR17, 0x400 ;  /* 0x0000040000117882 */ /* 0x000fe20000000000 */
[----:B------:R-:W-:-:S06]  /*3660*/  NOP ;  /* 0x0000000000007918 */ /* 0x000fcc0000000000 */
[----:B------:R-:W-:Y:S06]  /*3670*/  BAR.ARV 0x6, 0xa0 ;  /* 0x0182800000007b1d */ /* 0x000fec0000002000 */
[----:B------:R-:W3:Y:S01]  /*3680*/  LDCU UR5, c[0x0][0x38c] ;  /* 0x00007180ff0577ac */ /* 0x000ee20008000800 */
[----:B------:R-:W-:Y:S01]  /*3690*/  LOP3.LUT R2, R2, 0xffff, RZ, 0xc0, !PT ;  /* 0x0000ffff02027812 */ /* 0x000fe200078ec0ff */
[----:B------:R-:W-:Y:S01]  /*36a0*/  IMAD.MOV.U32 R11, RZ, RZ, 0x1 ;  /* 0x00000001ff0b7424 */ /* 0x000fe200078e00ff */
[----:B------:R-:W-:Y:S01]  /*36b0*/  CS2R R8, SRZ ;  /* 0x0000000000087805 */ /* 0x000fe2000001ff00 */
[----:B------:R-:W4:Y:S01]  /*36c0*/  LDCU UR8, c[0x0][0x38c] ;  /* 0x00007180ff0877ac */ /* 0x000f220008000800 */
[----:B------:R-:W-:Y:S01]  /*36d0*/  R2UR UR19, R2 ;  /* 0x00000000021372ca */ /* 0x000fe200000e0000 */
[----:B------:R-:W-:Y:S01]  /*36e0*/  IMAD.MOV.U32 R10, RZ, RZ, RZ ;  /* 0x000000ffff0a7224 */ /* 0x000fe200078e00ff */
[----:B------:R-:W-:Y:S01]  /*36f0*/  UMOV UR22, URZ ;  /* 0x000000ff00167c82 */ /* 0x000fe20008000000 */
[----:B------:R-:W-:Y:S01]  /*3700*/  UMOV UR14, URZ ;  /* 0x000000ff000e7c82 */ /* 0x000fe20008000000 */
[----:B--2---:R-:W-:Y:S01]  /*3710*/  ULEA UR17, UR4, UR17, 0x18 ;  /* 0x0000001104117291 */ /* 0x004fe2000f8ec0ff */
[----:B------:R-:W-:Y:S01]  /*3720*/  UMOV UR26, 0x0 ;  /* 0x00000000001a7882 */ /* 0x000fe20000000000 */
[----:B------:R-:W-:-:S02]  /*3730*/  UMOV UR27, 0x4400490 ;  /* 0x04400490001b7882 */ /* 0x000fc40000000000 */
[----:B------:R-:W-:Y:S02]  /*3740*/  UIADD3 UR6, UPT, UPT, UR17, 0x8800, URZ ;  /* 0x0000880011067890 */ /* 0x000fe4000fffe0ff */
[----:B------:R-:W-:Y:S02]  /*3750*/  UIADD3 UR7, UPT, UPT, UR17, 0x11800, URZ ;  /* 0x0001180011077890 */ /* 0x000fe4000fffe0ff */
[----:B---3--:R-:W-:Y:S01]  /*3760*/  UIADD3 UR5, UPT, UPT, UR5, 0x1f, URZ ;  /* 0x0000001f05057890 */ /* 0x008fe2000fffe0ff */
[----:B-1----:R-:W1:Y:S01]  /*3770*/  LDS R0, [UR17+0x190] ;  /* 0x00019011ff007984 */ /* 0x002e620008000800 */
[----:B------:R-:W-:Y:S02]  /*3780*/  USHF.R.U32.HI UR6, URZ, 0x4, UR6 ;  /* 0x00000004ff067899 */ /* 0x000fe40008011606 */
[----:B------:R-:W-:Y:S02]  /*3790*/  USHF.R.S32.HI UR4, URZ, 0x1f, UR5 ;  /* 0x0000001fff047899 */ /* 0x000fe40008011405 */
[----:B------:R-:W-:-:S02]  /*37a0*/  ULOP3.LUT UR6, UR6, 0x3fff, URZ, 0xc0, !UPT ;  /* 0x00003fff06067892 */ /* 0x000fc4000f8ec0ff */
[----:B------:R-:W-:Y:S02]  /*37b0*/  ULEA.HI UR4, UR4, UR5, URZ, 0x5 ;  /* 0x0000000504047291 */ /* 0x000fe4000f8f28ff */
[----:B------:R-:W-:Y:S02]  /*37c0*/  USHF.R.U32.HI UR5, URZ, 0x4, UR7 ;  /* 0x00000004ff057899 */ /* 0x000fe40008011607 */
[----:B------:R-:W-:Y:S02]  /*37d0*/  USHF.R.S32.HI UR28, URZ, 0x5, UR4 ;  /* 0x00000005ff1c7899 */ /* 0x000fe40008011404 */
[----:B------:R-:W-:Y:S02]  /*37e0*/  ULOP3.LUT UR5, UR5, 0x3fff, URZ, 0xc0, !UPT ;  /* 0x00003fff05057892 */ /* 0x000fe4000f8ec0ff */
[----:B------:R-:W-:Y:S02]  /*37f0*/  UISETP.LT.AND UP0, UPT, UR28, 0x1, UPT ;  /* 0x000000011c00788c */ /* 0x000fe4000bf01270 */
[----:B------:R-:W-:-:S02]  /*3800*/  ULOP3.LUT UR20, UR6, 0x10000, URZ, 0xfc, !UPT ;  /* 0x0001000006147892 */ /* 0x000fc4000f8efcff */
[----:B------:R-:W-:Y:S02]  /*3810*/  USEL UR29, UR28, 0x1, !UP0 ;  /* 0x000000011c1d7887 */ /* 0x000fe4000c000000 */
[----:B------:R-:W-:Y:S02]  /*3820*/  ULOP3.LUT UR21, UR5, 0x10000, URZ, 0xfc, !UPT ;  /* 0x0001000005157892 */ /* 0x000fe4000f8efcff */
[----:B------:R-:W-:Y:S02]  /*3830*/  UIADD3 UR29, UPT, UPT, -UR29, URZ, URZ ;  /* 0x000000ff1d1d7290 */ /* 0x000fe4000fffe1ff */
[----:B----4-:R-:W-:Y:S01]  /*3840*/  UISETP.GE.AND UP4, UPT, UR8, 0x1, UPT ;  /* 0x000000010800788c */ /* 0x010fe2000bf86270 */
[----:B------:R-:W-:Y:S01]  /*3850*/  UMOV UR24, 0x0 ;  /* 0x0000000000187882 */ /* 0x000fe20000000000 */
[----:B------:R-:W-:Y:S01]  /*3860*/  UMOV UR25, 0x4400490 ;  /* 0x0440049000197882 */ /* 0x000fe20000000000 */
[----:B-1----:R-:W-:-:S15]  /*3870*/  R2UR UR30, R0 ;  /* 0x00000000001e72ca */ /* 0x002fde00000e0000 */
.L_x_72:
[----:B------:R-:W-:Y:S02]  /*3880*/  LEA R0, R10, UR17, 0x3 ;  /* 0x000000110a007c11 */ /* 0x000fe4000f8e18ff */
[----:B------:R-:W-:Y:S02]  /*3890*/  SHF.L.U32 R5, R9, 0x1f, RZ ;  /* 0x0000001f09057819 */ /* 0x000fe400000006ff */
[----:B------:R-:W-:Y:S01]  /*38a0*/  PLOP3.LUT P0, PT, PT, PT, UP4, 0x80, 0x8 ;  /* 0x000000000008781c */ /* 0x000fe20003f0f048 */
[----:B------:R-:W-:Y:S01]  /*38b0*/  VIADD R3, R0, 0xf0 ;  /* 0x000000f000037836 */ /* 0x000fe20000000000 */
[----:B-1----:R-:W1:Y:S02]  /*38c0*/  SYNCS.PHASECHK.TRANS64.TRYWAIT P1, [R0+URZ+0xe0], R5 ;  /* 0x0000e005000075a7 */ /* 0x002e6400080211ff */
[----:B-1-3--:R-:W-:Y:S09]  /*38d0*/  @!P1 BRA `(.L_x_66) ;  /* 0x0000006400c09947 */ /* 0x00aff20003800000 */
.L_x_169:
[----:B------:R-:W-:Y:S01]  /*38e0*/  LEA R4, R10, UR17, 0x4 ;  /* 0x000000110a047c11 */ /* 0x000fe2000f8e20ff */
[----:B------:R-:W-:Y:S01]  /*38f0*/  @UP4 ULEA UR4, UR14, UR17, 0x3 ;  /* 0x000000110e044291 */ /* 0x000fe2000f8e18ff */
[----:B------:R-:W-:Y:S01]  /*3900*/  PLOP3.LUT P2, PT, PT, PT, PT, 0x80, 0x8 ;  /* 0x000000000008781c */ /* 0x000fe20003f4f070 */
[----:B------:R-:W-:Y:S01]  /*3910*/  ULEA UR23, UR22, UR17, 0x3 ;  /* 0x0000001116177291 */ /* 0x000fe2000f8e18ff */
[----:B------:R-:W-:Y:S02]  /*3920*/  PRMT R3, RZ, 0x654, R3 ;  /* 0x00000654ff037816 */ /* 0x000fe40000000003 */
[----:B-1----:R-:W1:Y:S01]  /*3930*/  LDS.128 R4, [R4+0x170] ;  /* 0x0001700004047984 */ /* 0x002e620000000c00 */
[----:B------:R-:W-:Y:S02]  /*3940*/  @P0 SHF.L.U32 R2, R8, 0x1f, RZ ;  /* 0x0000001f08020819 */ /* 0x000fe400000006ff */
[----:B------:R-:W-:Y:S01]  /*3950*/  SHF.L.U32 R0, R11, 0x1f, RZ ;  /* 0x0000001f0b007819 */ /* 0x000fe200000006ff */
[----:B------:R-:W-:Y:S01]  /*3960*/  @!PT LDS RZ, [RZ] ;  /* 0x00000000fffff984 */ /* 0x000fe20000000800 */
[----:B------:R-:W-:Y:S01]  /*3970*/  @!PT LDS RZ, [RZ] ;  /* 0x00000000fffff984 */ /* 0x000fe20000000800 */
[----:B------:R-:W-:Y:S01]  /*3980*/  @!PT LDS RZ, [RZ] ;  /* 0x00000000fffff984 */ /* 0x000fe20000000800 */
[----:B------:R-:W-:Y:S01]  /*3990*/  @!PT LDS RZ, [RZ] ;  /* 0x00000000fffff984 */ /* 0x000fe20000000800 */
[----:B------:R2:W-:Y:S06]  /*39a0*/  MEMBAR.ALL.CTA ;  /* 0x0000000000007992 */ /* 0x0005ec0000008000 */
[----:B--2---:R-:W2:Y:S02]  /*39b0*/  FENCE.VIEW.ASYNC.S ;  /* 0x00000000000073c6 */ /* 0x004ea40000000000 */
[----:B--2---:R2:W-:Y:S01]  /*39c0*/  SYNCS.ARRIVE.TRANS64.RED.A1T0 RZ, [R3+URZ], RZ ;  /* 0x000000ff03ff79a7 */ /* 0x0045e200081004ff */
[----:B------:R2:W3:Y:S01]  /*39d0*/  @P0 SYNCS.PHASECHK.TRANS64.TRYWAIT P2, [UR4], R2 ;  /* 0x00000002ff0005a7 */ /* 0x0004e20008041104 */
[----:B------:R-:W-:Y:S01]  /*39e0*/  ULEA.HI UR4, UR22, UR22, URZ, 0x1 ;  /* 0x0000001616047291 */ /* 0x000fe2000f8f08ff */
[----:B-1----:R-:W-:-:S03]  /*39f0*/  LOP3.LUT P1, RZ, R6, 0x1, RZ, 0xc0, !PT ;  /* 0x0000000106ff7812 */ /* 0x002fc6000782c0ff */
[----:B------:R-:W-:Y:S02]  /*3a00*/  USHF.L.U32 UR18, UR4, 0x7, URZ ;  /* 0x0000000704127899 */ /* 0x000fe400080006ff */
[----:B------:R-:W-:Y:S02]  /*3a10*/  ULOP3.LUT UR4, UR4, 0xffe, URZ, 0xc0, !UPT ;  /* 0x00000ffe04047892 */ /* 0x000fe4000f8ec0ff */
[----:B------:R-:W-:Y:S02]  /*3a20*/  ULOP3.LUT UR18, UR18, 0xffffff00, URZ, 0xc0, !UPT ;  /* 0xffffff0012127892 */ /* 0x000fe4000f8ec0ff */
[----:B------:R-:W-:Y:S02]  /*3a30*/  UIADD3 UR4, UPT, UPT, -UR4, UR22, URZ ;  /* 0x0000001604047290 */ /* 0x000fe4000fffe1ff */
[----:B------:R-:W-:Y:S01]  /*3a40*/  UIADD3 UR18, UPT, UPT, UR30, UR18, URZ ;  /* 0x000000121e127290 */ /* 0x000fe2000fffe0ff */
[----:B------:R-:W1:Y:S03]  /*3a50*/  SYNCS.PHASECHK.TRANS64.TRYWAIT P0, [UR23+0x120], R0 ;  /* 0x00012000ff0075a7 */ /* 0x000e660008001117 */
[----:B------:R-:W-:Y:S01]  /*3a60*/  ULEA UR18, UR4, UR18, 0x14 ;  /* 0x0000001204127291 */ /* 0x000fe2000f8ea0ff */
[----:B-123--:R-:W-:Y:S11]  /*3a70*/  @!P0 BRA `(.L_x_67) ;  /* 0x00000064006c8947 */ /* 0x00eff60003800000 */
.L_x_171:
[----:B------:R-:W-:Y:S01]  /*3a80*/  IADD3 R10, PT, PT, R10, 0x1, RZ ;  /* 0x000000010a0a7810 */ /* 0x000fe20007ffe0ff */
[----:B------:R-:W-:Y:S06]  /*3a90*/  BRA.U !UP4, `(.L_x_68) ;  /* 0x000000010c987547 */ /* 0x000fec000b800000 */
[----:B------:R-:W-:Y:S01]  /*3aa0*/  UPLOP3.LUT UP2, UPT, UPT, UPT, UPT, 0x40, 0x4 ;  /* 0x000000000004789c */ /* 0x000fe20003f4e870 */
[----:B------:R-:W-:Y:S01]  /*3ab0*/  UMOV UR16, UR29 ;  /* 0x0000001d00107c82 */ /* 0x000fe20008000000 */
[----:B------:R-:W-:Y:S01]  /*3ac0*/  UMOV UR15, UR28 ;  /* 0x0000001c000f7c82 */ /* 0x000fe20008000000 */
[----:B------:R-:W-:-:S08]  /*3ad0*/  UMOV UR6, UR14 ;  /* 0x0000000e00067c82 */ /* 0x000fd00008000000 */
.L_x_71:
[----:B------:R-:W-:Y:S02]  /*3ae0*/  UIADD3 UR16, UPT, UPT, UR16, 0x1, URZ ;  /* 0x0000000110107890 */ /* 0x000fe4000fffe0ff */
[----:B--2---:R-:W-:Y:S02]  /*3af0*/  ULEA UR5, UR6, UR17, 0x3 ;  /* 0x0000001106057291 */ /* 0x004fe4000f8e18ff */
[----:B------:R-:W-:Y:S01]  /*3b00*/  UISETP.NE.AND UP3, UPT, UR16, URZ, UPT ;  /* 0x000000ff1000728c */ /* 0x000fe2000bf65270 */
[----:B---3--:R-:W-:Y:S10]  /*3b10*/  @P2 BRA `(.L_x_69) ;  /* 0x00000000000c2947 */ /* 0x008ff40003800000 */
[----:B-1----:R-:W-:Y:S04]  /*3b20*/  SHF.L.U32 R3, R8, 0x1f, RZ ;  /* 0x0000001f08037819 */ /* 0x002fe800000006ff */
[----:B------:R-:W1:Y:S02]  /*3b30*/  SYNCS.PHASECHK.TRANS64.TRYWAIT P0, [UR5], R3 ;  /* 0x00000003ff0075a7 */ /* 0x000e640008001105 */
[----:B-1----:R-:W-:Y:S05]  /*3b40*/  @!P0 BRA `(.L_x_70) ;  /* 0x0000006400508947 */ /* 0x002fea0003800000 */
.L_x_69:
[----:B------:R-:W-:Y:S01]  /*3b50*/  UISETP.NE.AND UP0, UPT, UR15, 0x1, UPT ;  /* 0x000000010f00788c */ /* 0x000fe2000bf05270 */
[----:B------:R-:W-:Y:S01]  /*3b60*/  PLOP3.LUT P2, PT, PT, PT, PT, 0x80, 0x8 ;  /* 0x000000000008781c */ /* 0x000fe20003f4f070 */
[----:B------:R-:W-:Y:S02]  /*3b70*/  UIADD3 UR4, UPT, UPT, UR6, 0x1, URZ ;  /* 0x0000000106047890 */ /* 0x000fe4000fffe0ff */
[----:B------:R-:W-:Y:S02]  /*3b80*/  ULEA UR12, UR6, UR21, 0xa ;  /* 0x00000015060c7291 */ /* 0x000fe4000f8e50ff */
[----:B------:R-:W-:Y:S01]  /*3b90*/  UISETP.NE.AND UP1, UPT, UR4, 0x9, UPT ;  /* 0x000000090400788c */ /* 0x000fe2000bf25270 */
[----:B------:R-:W-:Y:S01]  /*3ba0*/  PLOP3.LUT P0, PT, PT, PT, UP0, 0x80, 0x8 ;  /* 0x000000000008781c */ /* 0x000fe20003f0f008 */
[----:B------:R-:W-:Y:S02]  /*3bb0*/  UIADD3 UR10, UPT, UPT, UR12, 0x2, URZ ;  /* 0x000000020c0a7890 */ /* 0x000fe4000fffe0ff */
[----:B------:R-:W-:Y:S02]  /*3bc0*/  USEL UR7, URZ, 0x1, UP1 ;  /* 0x00000001ff077887 */ /* 0x000fe40008800000 */
[----:B------:R-:W-:Y:S02]  /*3bd0*/  USEL UR14, UR4, URZ, UP1 ;  /* 0x000000ff040e7287 */ /* 0x000fe40008800000 */
[----:B------:R-:W-:Y:S02]  /*3be0*/  UIADD3 UR15, UPT, UPT, UR15, -0x1, URZ ;  /* 0xffffffff0f0f7890 */ /* 0x000fe4000fffe0ff */
[----:B------:R-:W-:Y:S01]  /*3bf0*/  @UP0 ULEA UR4, UR14, UR17, 0x3 ;  /* 0x000000110e040291 */ /* 0x000fe2000f8e18ff */
[----:B------:R-:W-:Y:S01]  /*3c00*/  LOP3.LUT R8, R8, UR7, RZ, 0x3c, !PT ;  /* 0x0000000708087c12 */ /* 0x000fe2000f8e3cff */
[----:B------:R-:W-:Y:S01]  /*3c10*/  UIADD3 UR7, UPT, UPT, UR5, 0x48, URZ ;  /* 0x0000004805077890 */ /* 0x000fe2000fffe0ff */
[----:B------:R-:W-:Y:S02]  /*3c20*/  UMOV UR13, 0x80004020 ;  /* 0x80004020000d7882 */ /* 0x000fe40000000000 */
[----:B-1----:R-:W-:Y:S01]  /*3c30*/  @P0 SHF.L.U32 R0, R8, 0x1f, RZ ;  /* 0x0000001f08000819 */ /* 0x002fe200000006ff */
[----:B------:R-:W-:Y:S01]  /*3c40*/  UMOV UR5, 0x80004020 ;  /* 0x8000402000057882 */ /* 0x000fe20000000000 */
[----:B------:R-:W-:Y:S01]  /*3c50*/  UMOV UR11, 0x80004020 ;  /* 0x80004020000b7882 */ /* 0x000fe20000000000 */
[----:B------:R-:W-:Y:S01]  /*3c60*/  UMOV UR9, 0x80004020 ;  /* 0x8000402000097882 */ /* 0x000fe20000000000 */
[----:B------:R2:W3:Y:S01]  /*3c70*/  @P0 SYNCS.PHASECHK.TRANS64.TRYWAIT P2, [UR4], R0 ;  /* 0x00000000ff0005a7 */ /* 0x0004e20008041104 */
[----:B------:R-:W-:Y:S03]  /*3c80*/  ULEA UR4, UR6, UR20, 0x8 ;  /* 0x0000001406047291 */ /* 0x000fe6000f8e40ff */
[----:B------:R-:W-:Y:S01]  /*3c90*/  UMOV UR6, UR14 ;  /* 0x0000000e00067c82 */ /* 0x000fe20008000000 */
[----:B------:R-:W-:Y:S05]  /*3ca0*/  UIADD3 UR8, UPT, UPT, UR4, 0x2, URZ ;  /* 0x0000000204087890 */ /* 0x000fea000fffe0ff */
[----:B------:R2:W-:Y:S01]  /*3cb0*/  UTCHMMA gdesc[UR4], gdesc[UR12], tmem[UR18], tmem[UR26], idesc[UR27], UP2 ;  /* 0x00ff1a0c040075ea */ /* 0x0005e20009000012 */
[----:B------:R-:W-:Y:S03]  /*3cc0*/  UPLOP3.LUT UP2, UPT, UPT, UPT, UPT, 0x80, 0x8 ;  /* 0x000000000008789c */ /* 0x000fe60003f4f070 */
[----:B------:R2:W-:Y:S01]  /*3cd0*/  UTCHMMA gdesc[UR8], gdesc[UR10], tmem[UR18], tmem[UR24], idesc[UR25], UPT ;  /* 0x00ff180a080075ea */ /* 0x0005e2000b800012 */
[----:B------:R2:W-:Y:S01]  /*3ce0*/  UTCBAR.MULTICAST [UR7], URZ, UR19 ;  /* 0x000000ff070073e9 */ /* 0x0005e20008000813 */
[----:B------:R-:W-:Y:S06]  /*3cf0*/  BRA.U UP3, `(.L_x_71) ;  /* 0xfffffffd03787547 */ /* 0x000fec000b83ffff */
.L_x_68:
[----:B--2---:R-:W-:Y:S01]  /*3d00*/  UIADD3 UR4, UPT, UPT, UR22, 0x1, URZ ;  /* 0x0000000116047890 */ /* 0x004fe2000fffe0ff */
[C---:B------:R-:W-:Y:S01]  /*3d10*/  ISETP.NE.AND P0, PT, R10.reuse, 0x2, PT ;  /* 0x000000020a00780c */ /* 0x040fe20003f05270 */
[----:B------:R-:W-:Y:S02]  /*3d20*/  UIADD3 UR5, UPT, UPT, UR23, 0x100, URZ ;  /* 0x0000010017057890 */ /* 0x000fe4000fffe0ff */
[----:B------:R-:W-:Y:S01]  /*3d30*/  UISETP.NE.AND UP0, UPT, UR4, 0x4, UPT ;  /* 0x000000040400788c */ /* 0x000fe2000bf05270 */
[----:B-1----:R-:W-:Y:S02]  /*3d40*/  SEL R0, RZ, 0x1, P0 ;  /* 0x00000001ff007807 */ /* 0x002fe40000000000 */
[----:B------:R-:W-:Y:S01]  /*3d50*/  SEL R10, R10, RZ, P0 ;  /* 0x000000ff0a0a7207 */ /* 0x000fe20000000000 */
[----:B------:R-:W-:Y:S01]  /*3d60*/  USEL UR6, URZ, 0x1, UP0 ;  /* 0x00000001ff067887 */ /* 0x000fe20008000000 */
[----:B------:R-:W-:Y:S01]  /*3d70*/  LOP3.LUT R9, R9, R0, RZ, 0x3c, !PT ;  /* 0x0000000009097212 */ /* 0x000fe200078e3cff */
[----:B------:R-:W-:Y:S01]  /*3d80*/  USEL UR22, UR4, URZ, UP0 ;  /* 0x000000ff04167287 */ /* 0x000fe20008000000 */
[----:B------:R1:W-:Y:S03]  /*3d90*/  UTCBAR [UR5], URZ ;  /* 0x000000ff050073e9 */ /* 0x0003e600080000ff */
[----:B------:R-:W-:Y:S01]  /*3da0*/  LOP3.LUT R11, R11, UR6, RZ, 0x3c, !PT ;  /* 0x000000060b0b7c12 */ /* 0x000fe2000f8e3cff */
[----:B------:R-:W-:Y:S07]  /*3db0*/  @P1 BRA `(.L_x_72) ;  /* 0xfffffff800b01947 */ /* 0x000fee000383ffff */
[----:B------:R-:W2:Y:S01]  /*3dc0*/  S2UR UR8, SR_CgaCtaId ;  /* 0x00000000000879c3 */ /* 0x000ea20000008800 */
[----:B------:R-:W-:Y:S01]  /*3dd0*/  ELECT P0, URZ, PT ;  /* 0x0000000000ff782f */ /* 0x000fe20003800000 */
[----:B------:R-:W-:Y:S01]  /*3de0*/  IMAD.MOV.U32 R0, RZ, RZ, 0x1 ;  /* 0x00000001ff007424 */ /* 0x000fe200078e00ff */
[----:B------:R-:W-:Y:S01]  /*3df0*/  UIADD3 UR17, UPT, UPT, UR17, 0x120, URZ ;  /* 0x0000012011117890 */ /* 0x000fe2000fffe0ff */
[----:B------:R-:W-:Y:S01]  /*3e00*/  SHF.L.U32 R3, R11, 0x1f, RZ ;  /* 0x0000001f0b037819 */ /* 0x000fe200000006ff */
[----:B------:R-:W-:-:S03]  /*3e10*/  UMOV UR4, 0x40 ;  /* 0x0000004000047882 */ /* 0x000fc60000000000 */
[----:B------:R-:W-:Y:S01]  /*3e20*/  UVIRTCOUNT.DEALLOC.SMPOOL 0x80 ;  /* 0x000000800000784c */ /* 0x000fe20000000000 */
[----:B--2---:R-:W-:Y:S02]  /*3e30*/  ULEA UR8, UR8, UR4, 0x18 ;  /* 0x0000000408087291 */ /* 0x004fe4000f8ec0ff */
[----:B------:R-:W-:-:S07]  /*3e40*/  ULEA UR4, UR22, UR17, 0x3 ;  /* 0x0000001116047291 */ /* 0x000fce000f8e18ff */
[----:B------:R2:W-:Y:S02]  /*3e50*/  @P0 STS.U8 [UR8+0x1c], R0 ;  /* 0x00001c00ff000988 */ /* 0x0005e40008000008 */
[----:B------:R-:W4:Y:S02]  /*3e60*/  SYNCS.PHASECHK.TRANS64.TRYWAIT P0, [UR4], R3 ;  /* 0x00000003ff0075a7 */ /* 0x000f240008001104 */
[----:B--2-4-:R-:W-:Y:S05]  /*3e70*/  @!P0 BRA `(.L_x_73) ;  /* 0x00000060009c8947 */ /* 0x014fea0003800000 */
.L_x_174:
[----:B------:R-:W-:-:S04]  /*3e80*/  UIADD3 UR4, UPT, UPT, UR22, 0x1, URZ ;  /* 0x0000000116047890 */ /* 0x000fc8000fffe0ff */
[----:B------:R-:W-:-:S04]  /*3e90*/  UISETP.NE.AND UP0, UPT, UR4, 0x4, UPT ;  /* 0x000000040400788c */ /* 0x000fc8000bf05270 */
[----:B------:R-:W-:Y:S02]  /*3ea0*/  USEL UR6, URZ, 0x1, UP0 ;  /* 0x00000001ff067887 */ /* 0x000fe40008000000 */
[----:B------:R-:W-:-:S04]  /*3eb0*/  USEL UR4, UR4, URZ, UP0 ;  /* 0x000000ff04047287 */ /* 0x000fc80008000000 */
[----:B-1----:R-:W-:Y:S01]  /*3ec0*/  ULEA UR5, UR4, UR17, 0x3 ;  /* 0x0000001104057291 */ /* 0x002fe2000f8e18ff */
[----:B------:R-:W-:-:S04]  /*3ed0*/  LOP3.LUT R2, R11, UR6, RZ, 0x3c, !PT ;  /* 0x000000060b027c12 */ /* 0x000fc8000f8e3cff */
[----:B--2---:R-:W-:-:S04]  /*3ee0*/  SHF.L.U32 R3, R2, 0x1f, RZ ;  /* 0x0000001f02037819 */ /* 0x004fc800000006ff */
[----:B------:R-:W1:Y:S02]  /*3ef0*/  SYNCS.PHASECHK.TRANS64.TRYWAIT P0, [UR5], R3 ;  /* 0x00000003ff0075a7 */ /* 0x000e640008001105 */
[----:B-1----:R-:W-:Y:S05]  /*3f00*/  @!P0 BRA `(.L_x_74) ;  /* 0x0000006000908947 */ /* 0x002fea0003800000 */
.L_x_176:
        /* <DEDUP_REMOVED lines=9> */
.L_x_178:
[----:B------:R-:W-:-:S04]  /*3fa0*/  UIADD3 UR4, UPT, UPT, UR4, 0x1, URZ ;  /* 0x0000000104047890 */ /* 0x000fc8000fffe0ff */
[----:B------:R-:W-:-:S04]  /*3fb0*/  UISETP.NE.AND UP0, UPT, UR4, 0x4, UPT ;  /* 0x000000040400788c */ /* 0x000fc8000bf05270 */
[----:B------:R-:W-:Y:S02]  /*3fc0*/  USEL UR5, URZ, 0x1, UP0 ;  /* 0x00000001ff057887 */ /* 0x000fe40008000000 */
[----:B------:R-:W-:-:S04]  /*3fd0*/  USEL UR4, UR4, URZ, UP0 ;  /* 0x000000ff04047287 */ /* 0x000fc80008000000 */
[----:B------:R-:W-:Y:S01]  /*3fe0*/  ULEA UR4, UR4, UR17, 0x3 ;  /* 0x0000001104047291 */ /* 0x000fe2000f8e18ff */
[----:B-1----:R-:W-:-:S04]  /*3ff0*/  LOP3.LUT R3, R2, UR5, RZ, 0x3c, !PT ;  /* 0x0000000502037c12 */ /* 0x002fc8000f8e3cff */
[----:B------:R-:W-:-:S04]  /*4000*/  SHF.L.U32 R3, R3, 0x1f, RZ ;  /* 0x0000001f03037819 */ /* 0x000fc800000006ff */
[----:B------:R-:W1:Y:S02]  /*4010*/  SYNCS.PHASECHK.TRANS64.TRYWAIT P0, [UR4], R3 ;  /* 0x00000003ff0075a7 */ /* 0x000e640008001104 */
[----:B-1----:R-:W-:Y:S05]  /*4020*/  @!P0 BRA `(.L_x_76) ;  /* 0x0000006000788947 */ /* 0x002fea0003800000 */
.L_x_180:
[----:B------:R-:W-:Y:S01]  /*4030*/  NOP ;  /* 0x0000000000007918 */ /* 0x000fe20000000000 */
[----:B-1----:R-:W1:Y:S01]  /*4040*/  LDS R0, [UR8+0x14] ;  /* 0x00001408ff007984 */ /* 0x002e620008000800 */
[----:B------:R-:W-:Y:S01]  /*4050*/  ULOP3.LUT UR4, UR30, 0xffff, URZ, 0xc0, !UPT ;  /* 0x0000ffff1e047892 */ /* 0x000fe2000f8ec0ff */
[----:B------:R-:W-:Y:S01]  /*4060*/  UMOV UR5, 0xffff ;  /* 0x0000ffff00057882 */ /* 0x000fe20000000000 */
[----:B------:R-:W-:Y:S02]  /*4070*/  UMOV UR6, 0x1 ;  /* 0x0000000100067882 */ /* 0x000fe40000000000 */
[----:B------:R-:W-:-:S04]  /*4080*/  USHF.R.U32.HI UR4, URZ, 0x5, UR4 ;  /* 0x00000005ff047899 */ /* 0x000fc80008011604 */
[----:B------:R-:W-:Y:S02]  /*4090*/  USHF.L.U32 UR5, UR5, UR4, URZ ;  /* 0x0000000405057299 */ /* 0x000fe400080006ff */
[----:B------:R-:W-:-:S04]  /*40a0*/  USHF.L.U32 UR4, UR6, UR4, URZ ;  /* 0x0000000406047299 */ /* 0x000fc800080006ff */
[----:B-1----:R-:W-:-:S04]  /*40b0*/  LOP3.LUT R0, R0, UR5, RZ, 0xc0, !PT ;  /* 0x0000000500007c12 */ /* 0x002fc8000f8ec0ff */
[----:B------:R-:W-:-:S13]  /*40c0*/  ISETP.NE.AND P0, PT, R0, UR5, PT ;  /* 0x0000000500007c0c */ /* 0x000fda000bf05270 */
[----:B------:R-:W-:Y:S05]  /*40d0*/  @P0 BRA `(.L_x_77) ;  /* 0x0000000000580947 */ /* 0x000fea0003800000 */
[----:B------:R-:W1:Y:S02]  /*40e0*/  LDS R0, [UR8+0x18] ;  /* 0x00001808ff007984 */ /* 0x000e640008000800 */
[----:B-1----:R-:W-:-:S04]  /*40f0*/  LOP3.LUT R0, R0, UR4, RZ, 0xc0, !PT ;  /* 0x0000000400007c12 */ /* 0x002fc8000f8ec0ff */
[----:B------:R-:W-:-:S13]  /*4100*/  ISETP.NE.AND P0, PT, R0, UR4, PT ;  /* 0x0000000400007c0c */ /* 0x000fda000bf05270 */
[----:B------:R-:W-:Y:S05]  /*4110*/  @P0 BRA `(.L_x_78) ;  /* 0x00000000003c0947 */ /* 0x000fea0003800000 */
[----:B------:R-:W1:Y:S01]  /*4120*/  S2R R2, SR_LANEID ;  /* 0x0000000000027919 */ /* 0x000e620000000000 */
[----:B------:R-:W-:Y:S01]  /*4130*/  ULOP3.LUT UR5, URZ, UR5, URZ, 0x33, !UPT ;  /* 0x00000005ff057292 */ /* 0x000fe2000f8e33ff */
[----:B------:R-:W-:Y:S01]  /*4140*/  LOP3.LUT R4, RZ, UR4, RZ, 0x33, !PT ;  /* 0x00000004ff047c12 */ /* 0x000fe2000f8e33ff */
[----:B------:R-:W-:Y:S02]  /*4150*/  VOTEU.ANY UR4, UPT, PT ;  /* 0x0000000000047886 */ /* 0x000fe400038e0100 */
[----:B------:R-:W-:Y:S01]  /*4160*/  UFLO.U32 UR4, UR4 ;  /* 0x00000004000472bd */ /* 0x000fe200080e0000 */
[----:B------:R-:W2:Y:S01]  /*4170*/  REDUX UR6, R4 ;  /* 0x00000000040673c4 */ /* 0x000ea20000000000 */
[----:B------:R-:W-:-:S06]  /*4180*/  IMAD.U32 R0, RZ, RZ, UR5 ;  /* 0x00000005ff007e24 */ /* 0x000fcc000f8e00ff */
[----:B------:R4:W-:Y:S01]  /*4190*/  UTCATOMSWS.AND URZ, UR5 ;  /* 0x0000000500ff79e3 */ /* 0x0009e20008000000 */
[----:B------:R-:W3:Y:S01]  /*41a0*/  REDUX UR7, R0 ;  /* 0x00000000000773c4 */ /* 0x000ee20000000000 */
[----:B-1----:R-:W-:Y:S01]  /*41b0*/  ISETP.EQ.U32.AND P0, PT, R2, UR4, PT ;  /* 0x0000000402007c0c */ /* 0x002fe2000bf02070 */
[----:B--2---:R-:W-:Y:S01]  /*41c0*/  IMAD.U32 R2, RZ, RZ, UR6 ;  /* 0x00000006ff027e24 */ /* 0x004fe2000f8e00ff */
[----:B---3--:R-:W-:-:S11]  /*41d0*/  MOV R3, UR7 ;  /* 0x0000000700037c02 */ /* 0x008fd60008000f00 */
[----:B------:R4:W-:Y:S04]  /*41e0*/  @P0 ATOMS.AND RZ, [UR8+0x14], R3 ;  /* 0x00001403ffff098c */ /* 0x0009e8000a800008 */
[----:B------:R4:W-:Y:S01]  /*41f0*/  @P0 ATOMS.AND RZ, [UR8+0x18], R2 ;  /* 0x00001802ffff098c */ /* 0x0009e2000a800008 */
[----:B------:R-:W-:Y:S05]  /*4200*/  BRA `(.L_x_79) ;  /* 0x0000000000147947 */ /* 0x000fea0003800000 */
.L_x_78:
[----:B------:R-:W-:Y:S02]  /*4210*/  MOV R2, 0x4230 ;  /* 0x0000423000027802 */ /* 0x000fe40000000f00 */
[----:B---3-5:R-:W-:Y:S05]  /*4220*/  CALL.REL.NOINC `($__internal_0_$__cuda_sm10x_tcgen05_guardrail_trap_col_being_dealloced_not_returned_by_alloc) ;  /* 0x0000006400607944 */ /* 0x028fea0003c00000 */
[----:B------:R-:W-:Y:S05]  /*4230*/  BRA `(.L_x_79) ;  /* 0x0000000000087947 */ /* 0x000fea0003800000 */
.L_x_77:
[----:B------:R-:W-:Y:S02]  /*4240*/  MOV R2, 0x4260 ;  /* 0x0000426000027802 */ /* 0x000fe40000000f00 */
[----:B---3-5:R-:W-:Y:S05]  /*4250*/  CALL.REL.NOINC `($__internal_2_$__cuda_sm10x_tcgen05_guardrail_trap_unallocated_columns_being_dealloced) ;  /* 0x00000064006c7944 */ /* 0x028fea0003c00000 */
.L_x_79:
[----:B------:R-:W-:Y:S01]  /*4260*/  NOP ;  /* 0x0000000000007918 */ /* 0x000fe20000000000 */
[----:B----4-:R-:W-:Y:S05]  /*4270*/  EXIT ;  /* 0x000000000000794d */ /* 0x010fea0003800000 */
.L_x_61:
[----:B------:R-:W-:-:S09]  /*4280*/  UISETP.NE.OR UP0, UPT, UR17, 0x3, !UP3 ;  /* 0x000000031100788c */ /* 0x000fd2000df05670 */
[----:B------:R-:W-:Y:S05]  /*4290*/  BRA.U UP0, `(.L_x_80) ;  /* 0x00000011005c7547 */ /* 0x000fea000b800000 */
[----:B------:R-:W1:Y:S01]  /*42a0*/  S2UR UR10, SR_CgaCtaId ;  /* 0x00000000000a79c3 */ /* 0x000e620000008800 */
[----:B------:R-:W2:Y:S01]  /*42b0*/  LDCU UR31, c[0x0][0x370] ;  /* 0x00006e00ff1f77ac */ /* 0x000ea20008000800 */
[----:B------:R-:W-:Y:S02]  /*42c0*/  HFMA2 R13, -RZ, RZ, 0, 0 ;  /* 0x00000000ff0d7431 */ /* 0x000fe400000001ff */
[----:B------:R-:W-:Y:S01]  /*42d0*/  IMAD.MOV.U32 R15, RZ, RZ, 0x1 ;  /* 0x00000001ff0f7424 */ /* 0x000fe200078e00ff */
[----:B------:R-:W-:Y:S01]  /*42e0*/  MOV R7, 0x2000 ;  /* 0x0000200000077802 */ /* 0x000fe20000000f00 */
[----:B------:R-:W2:Y:S01]  /*42f0*/  LDCU.128 UR44, c[0x0][0xb10] ;  /* 0x00016200ff2c77ac */ /* 0x000ea20008000c00 */
[----:B------:R-:W-:Y:S01]  /*4300*/  IMAD.MOV.U32 R14, RZ, RZ, RZ ;  /* 0x000000ffff0e7224 */ /* 0x000fe200078e00ff */
[----:B------:R-:W3:Y:S01]  /*4310*/  LDC.64 R16, c[0x0][0x348] ;  /* 0x0000d200ff107b82 */ /* 0x000ee20000000a00 */
[----:B------:R-:W4:Y:S01]  /*4320*/  LDCU UR30, c[0x0][0x374] ;  /* 0x00006e80ff1e77ac */ /* 0x000f220008000800 */
[----:B------:R-:W1:Y:S06]  /*4330*/  LDCU UR15, c[0x0][0xb0c] ;  /* 0x00016180ff0f77ac */ /* 0x000e6c0008000800 */
[----:B------:R-:W3:Y:S01]  /*4340*/  LDC.64 R2, c[0x0][0x888] ;  /* 0x00022200ff027b82 */ /* 0x000ee20000000a00 */
[----:B------:R-:W3:Y:S01]  /*4350*/  LDCU UR49, c[0x0][0xb20] ;  /* 0x00016400ff3177ac */ /* 0x000ee20008000800 */
[----:B------:R-:W3:Y:S06]  /*4360*/  LDCU UR4, c[0x0][0xb30] ;  /* 0x00016600ff0477ac */ /* 0x000eec0008000800 */
[----:B------:R-:W3:Y:S01]  /*4370*/  LDC.64 R4, c[0x0][0x890] ;  /* 0x00022400ff047b82 */ /* 0x000ee20000000a00 */
[----:B------:R-:W-:Y:S01]  /*4380*/  UMOV UR21, 0x400 ;  /* 0x0000040000157882 */ /* 0x000fe20000000000 */
[----:B--2---:R-:W-:-:S02]  /*4390*/  UIMAD.WIDE.U32 UR6, UR31, UR44, URZ ;  /* 0x0000002c1f0672a5 */ /* 0x004fc4000f8e00ff */
[----:B----4-:R-:W-:Y:S02]  /*43a0*/  UIMAD.WIDE.U32 UR8, UR30, UR47, URZ ;  /* 0x0000002f1e0872a5 */ /* 0x010fe4000f8e00ff */
[----:B-1----:R-:W-:Y:S02]  /*43b0*/  ULEA UR21, UR10, UR21, 0x18 ;  /* 0x000000150a157291 */ /* 0x002fe4000f8ec0ff */
[----:B------:R-:W-:Y:S02]  /*43c0*/  UPLOP3.LUT UP3, UPT, UPT, UPT, UPT, 0x40, 0x4 ;  /* 0x000000000004789c */ /* 0x000fe40003f6e870 */
[----:B------:R-:W-:Y:S02]  /*43d0*/  UIADD3 UR37, UPT, UPT, UR21, 0xa8, URZ ;  /* 0x000000a815257890 */ /* 0x000fe4000fffe0ff */
[----:B------:R-:W-:Y:S02]  /*43e0*/  UIADD3 UR33, UPT, UPT, UR21, 0x90, URZ ;  /* 0x0000009015217890 */ /* 0x000fe4000fffe0ff */
[----:B------:R-:W-:-:S02]  /*43f0*/  UIADD3 UR25, UPT, UPT, UR21, 0x98, URZ ;  /* 0x0000009815197890 */ /* 0x000fc4000fffe0ff */
[----:B------:R-:W-:Y:S01]  /*4400*/  UIADD3 UR17, UPT, UPT, UR21, 0xa0, URZ ;  /* 0x000000a015117890 */ /* 0x000fe2000fffe0ff */
[----:B------:R-:W-:Y:S01]  /*4410*/  UMOV UR6, UR7 ;  /* 0x0000000700067c82 */ /* 0x000fe20008000000 */
[----:B------:R-:W-:Y:S01]  /*4420*/  UMOV UR41, UR9 ;  /* 0x0000000900297c82 */ /* 0x000fe20008000000 */
[----:B------:R-:W-:Y:S02]  /*4430*/  UISETP.GE.AND UP0, UPT, UR42, 0x1, UPT ;  /* 0x000000012a00788c */ /* 0x000fe4000bf06270 */
[----:B------:R-:W-:Y:S01]  /*4440*/  UISETP.NE.AND UP4, UPT, UR42, 0x1, UPT ;  /* 0x000000012a00788c */ /* 0x000fe2000bf85270 */
[----:B------:R-:W1:Y:S01]  /*4450*/  LDCU.64 UR22, c[0x0][0xb28] ;  /* 0x00016500ff1677ac */ /* 0x000e620008000a00 */
[----:B------:R-:W-:Y:S02]  /*4460*/  UISETP.NE.AND UP6, UPT, UR15, 0x1, UPT ;  /* 0x000000010f00788c */ /* 0x000fe4000bfc5270 */
[----:B------:R-:W-:Y:S02]  /*4470*/  UISETP.NE.AND UP5, UPT, UR46, 0x1, UPT ;  /* 0x000000012e00788c */ /* 0x000fe4000bfa5270 */
[----:B------:R-:W-:-:S02]  /*4480*/  UPRMT UR37, UR10, 0x654, UR37 ;  /* 0x000006540a257896 */ /* 0x000fc40008000025 */
[----:B------:R-:W-:Y:S02]  /*4490*/  USHF.R.U32.HI UR43, URZ, UR45, UR6 ;  /* 0x0000002dff2b7299 */ /* 0x000fe40008011606 */
[----:B------:R-:W-:Y:S02]  /*44a0*/  UPRMT UR40, UR10, 0x654, UR33 ;  /* 0x000006540a287896 */ /* 0x000fe40008000021 */
[----:B------:R-:W-:Y:S02]  /*44b0*/  UPRMT UR39, UR10, 0x654, UR25 ;  /* 0x000006540a277896 */ /* 0x000fe40008000019 */
[----:B------:R-:W-:Y:S02]  /*44c0*/  UPRMT UR38, UR10, 0x654, UR17 ;  /* 0x000006540a267896 */ /* 0x000fe40008000011 */
[----:B---3--:R-:W-:Y:S02]  /*44d0*/  USHF.R.U32.HI UR41, URZ, UR49, UR41 ;  /* 0x00000031ff297299 */ /* 0x008fe40008011629 */
[----:B------:R-:W-:-:S11]  /*44e0*/  UISETP.NE.AND UP2, UPT, UR4, 0x1, UPT ;  /* 0x000000010400788c */ /* 0x000fd6000bf45270 */
.L_x_91:
[C---:B------:R-:W-:Y:S02]  /*44f0*/  LEA R12, R14.reuse, UR21, 0x3 ;  /* 0x000000150e0c7c11 */ /* 0x040fe4000f8e18ff */
[----:B------:R-:W-:Y:S02]  /*4500*/  SHF.L.U32 R9, R13, 0x1f, RZ ;  /* 0x0000001f0d097819 */ /* 0x000fe400000006ff */
[----:B------:R-:W-:Y:S02]  /*4510*/  LEA R10, R14, UR21, 0x4 ;  /* 0x000000150e0a7c11 */ /* 0x000fe4000f8e20ff */
[----:B--2---:R-:W2:Y:S02]  /*4520*/  SYNCS.PHASECHK.TRANS64.TRYWAIT P0, [R12+URZ+0xe0], R9 ;  /* 0x0000e0090c0075a7 */ /* 0x004ea400080011ff */
[----:B--2---:R-:W-:Y:S05]  /*4530*/  @!P0 BRA `(.L_x_81) ;  /* 0x0000005c004c8947 */ /* 0x004fea0003800000 */
.L_x_181:
[----:B--2---:R-:W2:Y:S01]  /*4540*/  LDS.128 R8, [R10+0x170] ;  /* 0x000170000a087984 */ /* 0x004ea20000000c00 */
[----:B------:R-:W-:Y:S01]  /*4550*/  UISETP.GE.AND UP0, UPT, UR42, 0x1, UPT ;  /* 0x000000012a00788c */ /* 0x000fe2000bf06270 */
[----:B------:R-:W-:Y:S01]  /*4560*/  @!PT LDS RZ, [RZ] ;  /* 0x00000000fffff984 */ /* 0x000fe20000000800 */
[----:B------:R-:W-:Y:S01]  /*4570*/  @!PT LDS RZ, [RZ] ;  /* 0x00000000fffff984 */ /* 0x000fe20000000800 */
[----:B------:R-:W-:Y:S01]  /*4580*/  @!PT LDS RZ, [RZ] ;  /* 0x00000000fffff984 */ /* 0x000fe20000000800 */
[----:B------:R-:W-:Y:S01]  /*4590*/  @!PT LDS RZ, [RZ] ;  /* 0x00000000fffff984 */ /* 0x000fe20000000800 */
[----:B------:R3:W-:Y:S06]  /*45a0*/  MEMBAR.ALL.CTA ;  /* 0x0000000000007992 */ /* 0x0007ec0000008000 */
[----:B---3--:R-:W3:Y:S01]  /*45b0*/  FENCE.VIEW.ASYNC.S ;  /* 0x00000000000073c6 */ /* 0x008ee20000000000 */
[----:B--2---:R-:W-:Y:S11]  /*45c0*/  LOP3.LUT P0, RZ, R10, 0x1, RZ, 0xc0, !PT ;  /* 0x000000010aff7812 */ /* 0x004ff6000780c0ff */
[----:B------:R-:W-:Y:S02]  /*45d0*/  @!UPT UIADD3 URZ, UPT, UPT, URZ, URZ, URZ ;  /* 0x000000fffffff290 */ /* 0x000fe4000fffe0ff */
[----:B---3--:R-:W-:Y:S01]  /*45e0*/  VOTEU.ANY UP1, P0 ;  /* 0x0000000000ff7886 */ /* 0x008fe20000020100 */
[----:B------:R-:W-:Y:S11]  /*45f0*/  PLOP3.LUT P0, PT, PT, PT, UP1, 0x80, 0x8 ;  /* 0x000000000008781c */ /* 0x000ff60003f0f018 */
[----:B------:R-:W-:Y:S02]  /*4600*/  @!UPT UIADD3 URZ, UPT, UPT, URZ, URZ, URZ ;  /* 0x000000fffffff290 */ /* 0x000fe4000fffe0ff */
[----:B------:R-:W-:Y:S02]  /*4610*/  @P0 SHF.R.U32.HI R0, RZ, 0x10, R9 ;  /* 0x00000010ff000819 */ /* 0x000fe40000011609 */
[----:B------:R-:W-:Y:S02]  /*4620*/  @P0 MOV R6, R8 ;  /* 0x0000000800060202 */ /* 0x000fe40000000f00 */
[----:B------:R-:W-:Y:S01]  /*4630*/  @P0 R2UR UR4, R0 ;  /* 0x00000000000402ca */ /* 0x000fe200000e0000 */
[----:B------:R-:W-:Y:S01]  /*4640*/  VIADD R0, R12, 0xf0 ;  /* 0x000000f00c007836 */ /* 0x000fe20000000000 */
[----:B------:R-:W-:Y:S02]  /*4650*/  @P0 LOP3.LUT R8, R9, 0xffff, RZ, 0xc0, !PT ;  /* 0x0000ffff09080812 */ /* 0x000fe400078ec0ff */
[----:B------:R-:W-:Y:S02]  /*4660*/  @P0 R2UR UR6, R6 ;  /* 0x00000000060602ca */ /* 0x000fe400000e0000 */
[----:B------:R-:W-:Y:S02]  /*4670*/  PRMT R0, RZ, 0x654, R0 ;  /* 0x00000654ff007816 */ /* 0x000fe40000000000 */
[----:B------:R-:W-:Y:S02]  /*4680*/  @P0 R2UR UR5, R8 ;  /* 0x00000000080502ca */ /* 0x000fe400000e0000 */
[----:B------:R2:W-:Y:S03]  /*4690*/  SYNCS.ARRIVE.TRANS64.RED.A1T0 RZ, [R0+URZ], RZ ;  /* 0x000000ff00ff79a7 */ /* 0x0005e600081004ff */
[----:B------:R-:W-:Y:S04]  /*46a0*/  @UP1 UMOV UR29, UR4 ;  /* 0x00000004001d1c82 */ /* 0x000fe80008000000 */
[----:B------:R-:W-:Y:S04]  /*46b0*/  @UP1 UMOV UR14, UR6 ;  /* 0x00000006000e1c82 */ /* 0x000fe80008000000 */
[----:B------:R-:W-:Y:S01]  /*46c0*/  @UP1 UMOV UR13, UR5 ;  /* 0x00000005000d1c82 */ /* 0x000fe20008000000 */
[----:B------:R-:W-:Y:S05]  /*46d0*/  BRA.U !UP0, `(.L_x_82) ;  /* 0x0000000108a47547 */ /* 0x000fea000b800000 */
[----:B------:R-:W-:Y:S02]  /*46e0*/  UIMAD.WIDE.U32 UR18, UR13, UR47, URZ ;  /* 0x0000002f0d1272a5 */ /* 0x000fe4000f8e00ff */
[----:B------:R-:W-:Y:S02]  /*46f0*/  UIMAD.WIDE.U32 UR26, UR14, UR44, URZ ;  /* 0x0000002c0e1a72a5 */ /* 0x000fe4000f8e00ff */
[----:B------:R-:W-:Y:S02]  /*4700*/  USEL UR4, UR30, UR41, !UP5 ;  /* 0x000000291e047287 */ /* 0x000fe4000e800000 */
[----:B------:R-:W-:Y:S02]  /*4710*/  USEL UR7, UR31, UR43, !UP6 ;  /* 0x0000002b1f077287 */ /* 0x000fe4000f000000 */
[----:B-1----:R-:W-:Y:S02]  /*4720*/  UIMAD.WIDE.U32 UR8, UR4, UR22, URZ ;  /* 0x00000016040872a5 */ /* 0x002fe4000f8e00ff */
[----:B------:R-:W-:Y:S01]  /*4730*/  UIMAD.WIDE.U32 UR10, UR7, UR22, URZ ;  /* 0x00000016070a72a5 */ /* 0x000fe2000f8e00ff */
[----:B------:R-:W-:Y:S02]  /*4740*/  UMOV UR5, UR19 ;  /* 0x0000001300057c82 */ /* 0x000fe40008000000 */
[----:B------:R-:W-:Y:S03]  /*4750*/  USHF.R.U32.HI UR6, URZ, UR49, UR5 ;  /* 0x00000031ff067299 */ /* 0x000fe60008011605 */
[----:B------:R-:W-:Y:S01]  /*4760*/  UMOV UR5, UR27 ;  /* 0x0000001b00057c82 */ /* 0x000fe20008000000 */
[----:B------:R-:W-:Y:S02]  /*4770*/  USEL UR6, UR13, UR6, !UP5 ;  /* 0x000000060d067287 */ /* 0x000fe4000e800000 */
[----:B------:R-:W-:Y:S03]  /*4780*/  USHF.R.U32.HI UR12, URZ, UR45, UR5 ;  /* 0x0000002dff0c7299 */ /* 0x000fe60008011605 */
[----:B------:R-:W-:Y:S02]  /*4790*/  UMOV UR5, UR9 ;  /* 0x0000000900057c82 */ /* 0x000fe40008000000 */
[----:B------:R-:W-:Y:S03]  /*47a0*/  @UP4 USHF.R.U32.HI UR4, URZ, UR23, UR5 ;  /* 0x00000017ff044299 */ /* 0x000fe60008011605 */
[----:B------:R-:W-:Y:S01]  /*47b0*/  UMOV UR5, UR11 ;  /* 0x0000000b00057c82 */ /* 0x000fe20008000000 */
[----:B------:R-:W-:Y:S02]  /*47c0*/  UIMAD UR4, UR42, UR4, URZ ;  /* 0x000000042a0472a4 */ /* 0x000fe4000f8e02ff */
[----:B------:R-:W-:Y:S02]  /*47d0*/  @UP4 USHF.R.U32.HI UR7, URZ, UR23, UR5 ;  /* 0x00000017ff074299 */ /* 0x000fe40008011605 */
[----:B------:R-:W-:Y:S02]  /*47e0*/  UIMAD.WIDE.U32 UR10, UR6, UR22, URZ ;  /* 0x00000016060a72a5 */ /* 0x000fe4000f8e00ff */
[----:B------:R-:W-:Y:S02]  /*47f0*/  USEL UR5, UR14, UR12, !UP6 ;  /* 0x0000000c0e057287 */ /* 0x000fe4000f000000 */
[----:B------:R-:W-:Y:S02]  /*4800*/  UIMAD UR8, UR42, UR7, URZ ;  /* 0x000000072a0872a4 */ /* 0x000fe4000f8e02ff */
[----:B------:R-:W-:Y:S03]  /*4810*/  UISETP.GE.AND UP0, UPT, UR6, UR4, UPT ;  /* 0x000000040600728c */ /* 0x000fe6000bf06270 */
[----:B------:R-:W-:Y:S01]  /*4820*/  UMOV UR4, UR11 ;  /* 0x0000000b00047c82 */ /* 0x000fe20008000000 */
[----:B------:R-:W-:Y:S02]  /*4830*/  UISETP.GE.OR UP0, UPT, UR5, UR8, UP0 ;  /* 0x000000080500728c */ /* 0x000fe40008706670 */
[----:B------:R-:W-:Y:S02]  /*4840*/  USHF.R.U32.HI UR4, URZ, UR23, UR4 ;  /* 0x00000017ff047299 */ /* 0x000fe40008011604 */
[----:B------:R-:W-:Y:S02]  /*4850*/  UIMAD.WIDE.U32 UR8, UR5, UR22, URZ ;  /* 0x00000016050872a5 */ /* 0x000fe4000f8e00ff */
[----:B------:R-:W-:Y:S04]  /*4860*/  USEL UR10, UR6, UR4, !UP4 ;  /* 0x00000004060a7287 */ /* 0x000fe8000e000000 */
[----:B------:R-:W-:Y:S01]  /*4870*/  UIADD3 UR11, UPT, UPT, -UR10, URZ, URZ ;  /* 0x000000ff0a0b7290 */ /* 0x000fe2000fffe1ff */
[----:B------:R-:W-:Y:S02]  /*4880*/  @!UP0 UMOV UR4, UR9 ;  /* 0x0000000900048c82 */ /* 0x000fe40008000000 */
[----:B------:R-:W-:Y:S02]  /*4890*/  @!UP0 USHF.R.U32.HI UR4, URZ, UR23, UR4 ;  /* 0x00000017ff048299 */ /* 0x000fe40008011604 */
[----:B------:R-:W-:Y:S02]  /*48a0*/  UIMAD UR8, UR42, UR11, UR6 ;  /* 0x0000000b2a0872a4 */ /* 0x000fe4000f8e0206 */
[----:B------:R-:W-:Y:S04]  /*48b0*/  @!UP0 USEL UR4, UR5, UR4, !UP4 ;  /* 0x0000000405048287 */ /* 0x000fe8000e000000 */
[----:B------:R-:W-:Y:S02]  /*48c0*/  @!UP0 UIMAD UR8, UR7, UR8, UR4 ;  /* 0x00000008070882a4 */ /* 0x000fe4000f8e0204 */
[----:B------:R-:W-:Y:S02]  /*48d0*/  @!UP0 UIADD3 UR9, UPT, UPT, UR10, -UR4, URZ ;  /* 0x800000040a098290 */ /* 0x000fe4000fffe0ff */
[----:B------:R-:W-:Y:S02]  /*48e0*/  UIADD3 UR4, UPT, UPT, -UR5, URZ, URZ ;  /* 0x000000ff05047290 */ /* 0x000fe4000fffe1ff */
[----:B------:R-:W-:Y:S02]  /*48f0*/  UIADD3 UR7, UPT, UPT, -UR6, URZ, URZ ;  /* 0x000000ff06077290 */ /* 0x000fe4000fffe1ff */
[----:B------:R-:W-:Y:S02]  /*4900*/  @!UP0 UIMAD UR6, UR9, UR42, UR5 ;  /* 0x0000002a090682a4 */ /* 0x000fe4000f8e0205 */
[----:B------:R-:W-:Y:S02]  /*4910*/  UIMAD UR14, UR15, UR4, UR14 ;  /* 0x000000040f0e72a4 */ /* 0x000fe4000f8e020e */
[----:B------:R-:W-:Y:S01]  /*4920*/  UIMAD UR13, UR46, UR7, UR13 ;  /* 0x000000072e0d72a4 */ /* 0x000fe2000f8e020d */
[----:B------:R-:W-:Y:S02]  /*4930*/  @!UP0 UMOV UR5, UR8 ;  /* 0x0000000800058c82 */ /* 0x000fe40008000000 */
[----:B------:R-:W-:Y:S02]  /*4940*/  UIMAD UR14, UR5, UR15, UR14 ;  /* 0x0000000f050e72a4 */ /* 0x000fe4000f8e020e */
[----:B------:R-:W-:Y:S11]  /*4950*/  UIMAD UR13, UR6, UR46, UR13 ;  /* 0x0000002e060d72a4 */ /* 0x000ff6000f8e020d */
[----:B------:R-:W-:Y:S01]  /*4960*/  @!UPT UIADD3 URZ, UPT, UPT, URZ, URZ, URZ ;  /* 0x000000fffffff290 */ /* 0x000fe2000fffe0ff */
.L_x_82:
[----:B------:R-:W3:Y:S01]  /*4970*/  @!UP2 LDCU.128 UR8, c[0x0][0xb10] ;  /* 0x00016200ff08a7ac */ /* 0x000ee20008000c00 */
[C---:B------:R-:W-:Y:S02]  /*4980*/  ISETP.NE.U32.AND P1, PT, R4.reuse, RZ, PT ;  /* 0x000000ff0400720c */ /* 0x040fe40003f25070 */
[----:B------:R-:W-:Y:S02]  /*4990*/  ISETP.NE.U32.AND P0, PT, R4, RZ, PT ;  /* 0x000000ff0400720c */ /* 0x000fe40003f05070 */
[C---:B------:R-:W-:Y:S02]  /*49a0*/  ISETP.NE.AND.EX P1, PT, R5.reuse, RZ, PT, P1 ;  /* 0x000000ff0500720c */ /* 0x040fe40003f25310 */
[----:B------:R-:W-:Y:S01]  /*49b0*/  ISETP.NE.AND.EX P0, PT, R5, RZ, PT, P0 ;  /* 0x000000ff0500720c */ /* 0x000fe20003f05300 */
[----:B------:R-:W4:Y:S01]  /*49c0*/  @!UP2 LDCU UR5, c[0x0][0xb0c] ;  /* 0x00016180ff05a7ac */ /* 0x000f220008000800 */
[----:B------:R-:W-:Y:S01]  /*49d0*/  SHF.L.U32 R9, R15, 0x1f, RZ ;  /* 0x0000001f0f097819 */ /* 0x000fe200000006ff */
[----:B------:R-:W-:Y:S02]  /*49e0*/  USHF.L.U32 UR35, UR16, 0x6, URZ ;  /* 0x0000000610237899 */ /* 0x000fe400080006ff */
[----:B------:R-:W-:Y:S02]  /*49f0*/  USHF.L.U32 UR34, UR20, 0x8, URZ ;  /* 0x0000000814227899 */ /* 0x000fe400080006ff */
[----:B---3--:R-:W-:Y:S07]  /*4a00*/  UIMAD.WIDE.U32 UR6, UR14, UR8, URZ ;  /* 0x000000080e0672a5 */ /* 0x008fee000f8e00ff */
[----:B------:R-:W-:Y:S01]  /*4a10*/  @!UP2 UMOV UR4, UR7 ;  /* 0x000000070004ac82 */ /* 0x000fe20008000000 */
[----:B----4-:R-:W-:Y:S02]  /*4a20*/  @!UP2 UISETP.NE.AND UP0, UPT, UR5, 0x1, UPT ;  /* 0x000000010500a88c */ /* 0x010fe4000bf05270 */
[----:B------:R-:W-:Y:S02]  /*4a30*/  @!UP2 USHF.R.U32.HI UR4, URZ, UR9, UR4 ;  /* 0x00000009ff04a299 */ /* 0x000fe40008011604 */
[----:B------:R-:W-:Y:S02]  /*4a40*/  UIMAD.WIDE.U32 UR6, UR13, UR11, URZ ;  /* 0x0000000b0d0672a5 */ /* 0x000fe4000f8e00ff */
[----:B------:R-:W-:Y:S02]  /*4a50*/  @!UP2 USEL UR8, UR14, UR4, !UP0 ;  /* 0x000000040e08a287 */ /* 0x000fe4000c000000 */
[----:B------:R-:W-:Y:S03]  /*4a60*/  @!UP2 UISETP.NE.AND UP0, UPT, UR10, 0x1, UPT ;  /* 0x000000010a00a88c */ /* 0x000fe6000bf05270 */
[----:B------:R-:W-:Y:S02]  /*4a70*/  @!UP2 UMOV UR6, UR7 ;  /* 0x000000070006ac82 */ /* 0x000fe40008000000 */
[----:B------:R-:W3:Y:S02]  /*4a80*/  @!UP2 LDCU UR4, c[0x0][0xb20] ;  /* 0x00016400ff04a7ac */ /* 0x000ee40008000800 */
[----:B---3--:R-:W-:Y:S04]  /*4a90*/  @!UP2 USHF.R.U32.HI UR6, URZ, UR4, UR6 ;  /* 0x00000004ff06a299 */ /* 0x008fe80008011606 */
[----:B------:R-:W-:Y:S04]  /*4aa0*/  @!UP2 USEL UR6, UR13, UR6, !UP0 ;  /* 0x000000060d06a287 */ /* 0x000fe8000c000000 */
[----:B------:R-:W-:Y:S02]  /*4ab0*/  @!UP2 UIADD3 UR4, UPT, UPT, -UR8, UR6, URZ ;  /* 0x000000060804a290 */ /* 0x000fe4000fffe1ff */
[----:B------:R-:W-:Y:S02]  /*4ac0*/  @!UP2 UIADD3 UR6, UPT, UPT, UR8, -UR6, URZ ;  /* 0x800000060806a290 */ /* 0x000fe4000fffe0ff */
[----:B------:R-:W-:Y:S02]  /*4ad0*/  @!UP2 UIMAD UR14, UR4, UR5, UR14 ;  /* 0x00000005040ea2a4 */ /* 0x000fe4000f8e020e */
[----:B------:R-:W-:Y:S01]  /*4ae0*/  @!UP2 UIMAD UR13, UR6, UR10, UR13 ;  /* 0x0000000a060da2a4 */ /* 0x000fe2000f8e020d */
[----:B------:R-:W-:Y:S11]  /*4af0*/  BRA.U UP3, `(.L_x_83) ;  /* 0x0000000103107547 */ /* 0x000ff6000b800000 */
[----:B--2---:R-:W-:Y:S04]  /*4b00*/  MOV R0, UR48 ;  /* 0x0000003000007c02 */ /* 0x004fe80008000f00 */
[----:B------:R-:W-:Y:S04]  /*4b10*/  SHF.L.U32 R11, R0, 0x1f, RZ ;  /* 0x0000001f000b7819 */ /* 0x000fe800000006ff */
[----:B------:R-:W2:Y:S02]  /*4b20*/  SYNCS.PHASECHK.TRANS64.TRYWAIT P2, [UR21+0xd8], R11 ;  /* 0x0000d80bff0075a7 */ /* 0x000ea40008041115 */
[----:B--2---:R-:W-:Y:S05]  /*4b30*/  @!P2 BRA `(.L_x_84) ;  /* 0x0000005400e0a947 */ /* 0x004fea0003800000 */
.L_x_83:
[----:B------:R-:W-:Y:S05]  /*4b40*/  @!P1 BRA `(.L_x_85) ;  /* 0x0000000000309947 */ /* 0x000fea0003800000 */
[----:B------:R-:W-:Y:S01]  /*4b50*/  ISETP.NE.U32.AND P1, PT, R2, RZ, PT ;  /* 0x000000ff0200720c */ /* 0x000fe20003f25070 */
[----:B------:R-:W3:Y:S01]  /*4b60*/  LDCU.64 UR4, c[0x0][0x358] ;  /* 0x00006b00ff0477ac */ /* 0x000ee20008000a00 */
[----:B------:R-:W-:Y:S02]  /*4b70*/  IMAD.MOV.U32 R81, RZ, RZ, 0x1 ;  /* 0x00000001ff517424 */ /* 0x000fe400078e00ff */
[----:B------:R-:W-:Y:S11]  /*4b80*/  ISETP.NE.AND.EX P1, PT, R3, RZ, PT, P1 ;  /* 0x000000ff0300720c */ /* 0x000ff60003f25310 */
[----:B------:R-:W-:Y:S02]  /*4b90*/  @!UPT UIADD3 URZ, UPT, UPT, URZ, URZ, URZ ;  /* 0x000000fffffff290 */ /* 0x000fe4000fffe0ff */
[----:B--2---:R-:W2:Y:S01]  /*4ba0*/  @P1 LDC.64 R10, c[0x0][0x888] ;  /* 0x00022200ff0a1b82 */ /* 0x004ea20000000a00 */
[----:B------:R-:W-:Y:S04]  /*4bb0*/  @P1 IMAD R0, R4, UR36, RZ ;  /* 0x0000002404001c24 */ /* 0x000fe8000f8e02ff */
[----:B--2---:R-:W-:Y:S04]  /*4bc0*/  @P1 IMAD.WIDE R10, R0, 0x4, R10 ;  /* 0x00000004000a1825 */ /* 0x004fe800078e020a */
[----:B------:R-:W-:Y:S01]  /*4bd0*/  HFMA2 R0, -RZ, RZ, 0, 5.9604644775390625e-08 ;  /* 0x00000001ff007431 */ /* 0x000fe200000001ff */
[----:B---3-5:R3:W5:Y:S04]  /*4be0*/  @P1 LDG.E R41, desc[UR4][R10.64] ;  /* 0x000000040a291981 */ /* 0x028768000c1e1900 */
[----:B------:R-:W-:Y:S01]  /*4bf0*/  @!P1 PRMT R81, R0, 0x7610, R81 ;  /* 0x0000761000519816 */ /* 0x000fe20000000051 */
[----:B---3--:R-:W4:Y:S06]  /*4c00*/  @!P1 LDC R41, c[0x0][0x880] ;  /* 0x00022000ff299b82 */ /* 0x008f2c0000000800 */
.L_x_85:
[----:B----45:R-:W-:Y:S01]  /*4c10*/  @!P0 FSETP.EQ.AND P1, PT, R41, RZ, PT ;  /* 0x000000ff2900820b */ /* 0x030fe20003f22000 */
[----:B------:R-:W-:Y:S01]  /*4c20*/  @!UPT UIADD3 URZ, UPT, UPT, URZ, URZ, URZ ;  /* 0x000000fffffff290 */ /* 0x000fe2000fffe0ff */
[----:B------:R-:W-:Y:S11]  /*4c30*/  @!P0 BRA `(.L_x_86) ;  /* 0x0000000000188947 */ /* 0x000ff60003800000 */
[----:B------:R-:W-:Y:S02]  /*4c40*/  LOP3.LUT P0, RZ, R81, 0xff, RZ, 0xc0, !PT ;  /* 0x000000ff51ff7812 */ /* 0x000fe4000780c0ff */
[----:B------:R-:W-:Y:S04]  /*4c50*/  ISETP.NE.U32.AND P1, PT, R2, RZ, PT ;  /* 0x000000ff0200720c */ /* 0x000fe80003f25070 */
[----:B------:R-:W-:Y:S04]  /*4c60*/  ISETP.NE.AND.EX P1, PT, R3, RZ, PT, P1 ;  /* 0x000000ff0300720c */ /* 0x000fe80003f25310 */
[----:B------:R-:W-:Y:S03]  /*4c70*/  PLOP3.LUT P1, PT, P1, PT, PT, 0x8, 0x80 ;  /* 0x000000000080781c */ /* 0x000fe60000f2e170 */
[----:B------:R-:W-:Y:S11]  /*4c80*/  @P0 FSETP.EQ.AND P1, PT, R41, RZ, PT ;  /* 0x000000ff2900020b */ /* 0x000ff60003f22000 */
[----:B------:R-:W-:Y:S02]  /*4c90*/  @!UPT UIADD3 URZ, UPT, UPT, URZ, URZ, URZ ;  /* 0x000000fffffff290 */ /* 0x000fe4000fffe0ff */
.L_x_86:
[----:B------:R-:W3:Y:S01]  /*4ca0*/  SYNCS.PHASECHK.TRANS64.TRYWAIT P2, [UR21+0xb0], R9 ;  /* 0x0000b009ff0075a7 */ /* 0x000ee20008041115 */
[----:B------:R-:W-:Y:S04]  /*4cb0*/  ELECT P0, URZ, PT ;  /* 0x0000000000ff782f */ /* 0x000fe80003800000 */
[----:B------:R-:W-:Y:S11]  /*4cc0*/  PLOP3.LUT P1, PT, P1, P0, PT, 0xf2, 0x2f ;  /* 0x00000000002f781c */ /* 0x000ff60000f21e72 */
[----:B------:R-:W-:Y:S02]  /*4cd0*/  @!UPT UIADD3 URZ, UPT, UPT, URZ, URZ, URZ ;  /* 0x000000fffffff290 */ /* 0x000fe4000fffe0ff */
[----:B------:R-:W-:Y:S05]  /*4ce0*/  @!P1 IADD3 R8, P0, PT, R16, 0x580, RZ ;  /* 0x0000058010089810 */ /* 0x000fea0007f1e0ff */
[----:B------:R-:W-:Y:S01]  /*4cf0*/  @!P1 IMAD.X R6, RZ, RZ, R17, P0 ;  /* 0x000000ffff069224 */ /* 0x000fe200000e0611 */
[----:B---3--:R-:W-:Y:S07]  /*4d00*/  @!P2 BRA `(.L_x_87) ;  /* 0x000000540084a947 */ /* 0x008fee0003800000 */
.L_x_184:
[----:B------:R-:W-:Y:S01]  /*4d10*/  @!P1 R2UR UR5, R8 ;  /* 0x00000000080592ca */ /* 0x000fe200000e0000 */
[----:B------:R-:W-:Y:S01]  /*4d20*/  VOTEU.ALL UP0, P1 ;  /* 0x0000000000ff7886 */ /* 0x000fe20000800000 */
[----:B------:R-:W-:Y:S01]  /*4d30*/  @!P1 R2UR UR4, R6 ;  /* 0x00000000060492ca */ /* 0x000fe200000e0000 */
[----:B--2---:R-:W-:Y:S01]  /*4d40*/  @!P1 IMAD.MOV.U32 R0, RZ, RZ, 0x2000 ;  /* 0x00002000ff009424 */ /* 0x004fe200078e00ff */
[----:B------:R-:W-:Y:S01]  /*4d50*/  UMOV UR6, 0x0 ;  /* 0x0000000000067882 */ /* 0x000fe20000000000 */
[----:B------:R-:W-:Y:S01]  /*4d60*/  UMOV UR7, 0x10000000 ;  /* 0x1000000000077882 */ /* 0x000fe20000000000 */
[----:B------:R-:W-:Y:S01]  /*4d70*/  @!UP0 UIADD3 UR32, UPT, UPT, UR21, 0x400, URZ ;  /* 0x0000040015208890 */ /* 0x000fe2000fffe0ff */
[----:B------:R-:W-:Y:S01]  /*4d80*/  @!P1 IADD3 R8, P0, PT, R16, 0x580, RZ ;  /* 0x0000058010089810 */ /* 0x000fe20007f1e0ff */
[----:B------:R-:W-:Y:S04]  /*4d90*/  VOTEU.ALL UP0, P1 ;  /* 0x0000000000ff7886 */ /* 0x000fe80000800000 */
[----:B------:R-:W-:Y:S02]  /*4da0*/  @!P1 IMAD.X R6, RZ, RZ, R17, P0 ;  /* 0x000000ffff069224 */ /* 0x000fe400000e0611 */
[----:B------:R-:W-:Y:S02]  /*4db0*/  IMAD.U32 R10, RZ, RZ, UR5 ;  /* 0x00000005ff0a7e24 */ /* 0x000fe4000f8e00ff */
[----:B------:R-:W-:Y:S03]  /*4dc0*/  IMAD.U32 R11, RZ, RZ, UR4 ;  /* 0x00000004ff0b7e24 */ /* 0x000fe6000f8e00ff */
[----:B------:R-:W-:Y:S02]  /*4dd0*/  @!P1 R2UR UR4, R10 ;  /* 0x000000000a0492ca */ /* 0x000fe400000e0000 */
[----:B------:R-:W-:Y:S11]  /*4de0*/  @!P1 R2UR UR5, R11 ;  /* 0x000000000b0592ca */ /* 0x000ff600000e0000 */
[----:B------:R-:W-:Y:S02]  /*4df0*/  @!UPT UIADD3 URZ, UPT, UPT, URZ, URZ, URZ ;  /* 0x000000fffffff290 */ /* 0x000fe4000fffe0ff */
[----:B------:R2:W-:Y:S01]  /*4e00*/  @!UP0 UTMALDG.3D [UR32], [UR4], desc[UR6] ;  /* 0x00000620040085b4 */ /* 0x0005e20008011000 */
[----:B------:R2:W-:Y:S01]  /*4e10*/  @!P1 SYNCS.ARRIVE.TRANS64.RED.A0TR RZ, [UR21+0x90], R0 ;  /* 0x00009000ffff99a7 */ /* 0x0005e20008300415 */
[----:B------:R-:W-:Y:S01]  /*4e20*/  SYNCS.ARRIVE.TRANS64.RED.A1T0 RZ, [UR40], RZ ;  /* 0x000000ffffff79a7 */ /* 0x000fe20008100428 */
[----:B------:R-:W3:Y:S02]  /*4e30*/  SYNCS.PHASECHK.TRANS64.TRYWAIT P2, [UR21+0xb8], R9 ;  /* 0x0000b809ff0075a7 */ /* 0x000ee40008041115 */
[----:B--23--:R-:W-:Y:S05]  /*4e40*/  @!P2 BRA `(.L_x_88) ;  /* 0x00000054004ca947 */ /* 0x00cfea0003800000 */
.L_x_186:
        /* <DEDUP_REMOVED lines=8> */
[----:B------:R-:W-:Y:S01]  /*4ed0*/  @!UP0 UIADD3 UR24, UPT, UPT, UR21, 0x2400, URZ ;  /* 0x0000240015188890 */ /* 0x000fe2000fffe0ff */
[----:B------:R-:W-:Y:S01]  /*4ee0*/  VOTEU.ALL UP0, P1 ;  /* 0x0000000000ff7886 */ /* 0x000fe20000800000 */
[----:B------:R-:W-:Y:S01]  /*4ef0*/  UMOV UR27, UR35 ;  /* 0x00000023001b7c82 */ /* 0x000fe20008000000 */
[----:B------:R-:W-:Y:S02]  /*4f00*/  UMOV UR28, UR36 ;  /* 0x00000024001c7c82 */ /* 0x000fe40008000000 */
[----:B------:R-:W-:Y:S02]  /*4f10*/  IMAD.U32 R10, RZ, RZ, UR5 ;  /* 0x00000005ff0a7e24 */ /* 0x000fe4000f8e00ff */
[----:B------:R-:W-:Y:S02]  /*4f20*/  IMAD.U32 R11, RZ, RZ, UR4 ;  /* 0x00000004ff0b7e24 */ /* 0x000fe4000f8e00ff */
[----:B------:R-:W-:Y:S01]  /*4f30*/  @!P1 IMAD.X R6, RZ, RZ, R17, P0 ;  /* 0x000000ffff069224 */ /* 0x000fe200000e0611 */
        /* <DEDUP_REMOVED lines=8> */
.L_x_188:
[----:B------:R-:W-:Y:S01]  /*4fc0*/  @!P1 R2UR UR5, R8 ;  /* 0x00000000080592ca */ /* 0x000fe200000e0000 */
[----:B------:R-:W-:Y:S01]  /*4fd0*/  VOTEU.ALL UP0, P1 ;  /* 0x0000000000ff7886 */ /* 0x000fe20000800000 */
[----:B------:R-:W-:Y:S01]  /*4fe0*/  @!P1 R2UR UR4, R6 ;  /* 0x00000000060492ca */ /* 0x000fe200000e0000 */
[----:B--2---:R-:W-:Y:S01]  /*4ff0*/  @!P1 IMAD.MOV.U32 R0, RZ, RZ, 0x2000 ;  /* 0x00002000ff009424 */ /* 0x004fe200078e00ff */
[----:B------:R-:W-:Y:S01]  /*5000*/  UMOV UR6, 0x0 ;  /* 0x0000000000067882 */ /* 0x000fe20000000000 */
[----:B------:R-:W-:Y:S01]  /*5010*/  UMOV UR7, 0x10000000 ;  /* 0x1000000000077882 */ /* 0x000fe20000000000 */
[----:B------:R-:W-:Y:S01]  /*5020*/  @!UP0 UIADD3 UR18, UPT, UPT, UR34, 0x80, URZ ;  /* 0x0000008022128890 */ /* 0x000fe2000fffe0ff */
[----:B------:R-:W-:Y:S01]  /*5030*/  VIADD R14, R14, 0x1 ;  /* 0x000000010e0e7836 */ /* 0x000fe20000000000 */
[----:B------:R-:W-:Y:S01]  /*5040*/  @!UP0 UIADD3 UR16, UPT, UPT, UR21, 0x4400, URZ ;  /* 0x0000440015108890 */ /* 0x000fe2000fffe0ff */
[----:B------:R-:W-:Y:S01]  /*5050*/  VOTEU.ALL UP0, P1 ;  /* 0x0000000000ff7886 */ /* 0x000fe20000800000 */
[----:B------:R-:W-:Y:S01]  /*5060*/  UMOV UR19, UR35 ;  /* 0x0000002300137c82 */ /* 0x000fe20008000000 */
[----:B------:R-:W-:Y:S02]  /*5070*/  UMOV UR20, UR36 ;  /* 0x0000002400147c82 */ /* 0x000fe40008000000 */
        /* <DEDUP_REMOVED lines=10> */
.L_x_190:
[----:B------:R-:W-:Y:S01]  /*5120*/  @!P1 IADD3 R6, P0, PT, R16, 0x580, RZ ;  /* 0x0000058010069810 */ /* 0x000fe20007f1e0ff */
[----:B------:R-:W-:Y:S01]  /*5130*/  VOTEU.ALL UP0, P1 ;  /* 0x0000000000ff7886 */ /* 0x000fe20000800000 */
[----:B------:R-:W-:Y:S01]  /*5140*/  UMOV UR6, 0x0 ;  /* 0x0000000000067882 */ /* 0x000fe20000000000 */
[----:B------:R-:W-:Y:S01]  /*5150*/  UMOV UR7, 0x10000000 ;  /* 0x1000000000077882 */ /* 0x000fe20000000000 */
[----:B------:R-:W-:Y:S01]  /*5160*/  @!P1 R2UR UR5, R6 ;  /* 0x00000000060592ca */ /* 0x000fe200000e0000 */
[----:B--2---:R-:W-:Y:S01]  /*5170*/  @!P1 IMAD.X R0, RZ, RZ, R17, P0 ;  /* 0x000000ffff009224 */ /* 0x004fe200000e0611 */
[----:B------:R-:W-:Y:S01]  /*5180*/  @!UP0 UIADD3 UR10, UPT, UPT, UR34, 0xc0, URZ ;  /* 0x000000c0220a8890 */ /* 0x000fe2000fffe0ff */
[----:B------:R-:W-:Y:S01]  /*5190*/  R2UR UR18, R83 ;  /* 0x00000000531272ca */ /* 0x000fe200000e0000 */
[----:B------:R-:W-:Y:S01]  /*51a0*/  @!UP0 UIADD3 UR8, UPT, UPT, UR21, 0x6400, URZ ;  /* 0x0000640015088890 */ /* 0x000fe2000fffe0ff */
[----:B------:R-:W-:Y:S01]  /*51b0*/  R2UR UR16, R84 ;  /* 0x00000000541072ca */ /* 0x000fe200000e0000 */
[----:B------:R-:W-:Y:S01]  /*51c0*/  @!UP0 UIADD3 UR9, UPT, UPT, UR21, 0xa8, URZ ;  /* 0x000000a815098890 */ /* 0x000fe2000fffe0ff */
[----:B------:R-:W-:Y:S01]  /*51d0*/  @!P1 R2UR UR4, R0 ;  /* 0x00000000000492ca */ /* 0x000fe200000e0000 */
[----:B------:R-:W-:Y:S01]  /*51e0*/  VOTEU.ALL UP0, P1 ;  /* 0x0000000000ff7886 */ /* 0x000fe20000800000 */
[----:B------:R-:W-:Y:S01]  /*51f0*/  UMOV UR11, UR35 ;  /* 0x00000023000b7c82 */ /* 0x000fe20008000000 */
[----:B------:R-:W-:Y:S01]  /*5200*/  UMOV UR12, UR36 ;  /* 0x00000024000c7c82 */ /* 0x000fe20008000000 */
[C---:B------:R-:W-:Y:S01]  /*5210*/  ISETP.NE.AND P0, PT, R14.reuse, 0x2, PT ;  /* 0x000000020e00780c */ /* 0x040fe20003f05270 */
[----:B------:R-:W-:Y:S01]  /*5220*/  UPLOP3.LUT UP3, UPT, UPT, UPT, UPT, 0x80, 0x8 ;  /* 0x000000000008789c */ /* 0x000fe20003f6f070 */
[----:B------:R-:W-:Y:S01]  /*5230*/  IMAD.U32 R8, RZ, RZ, UR5 ;  /* 0x00000005ff087e24 */ /* 0x000fe2000f8e00ff */
[----:B------:R-:W-:Y:S01]  /*5240*/  LOP3.LUT R15, R15, 0x1, RZ, 0x3c, !PT ;  /* 0x000000010f0f7812 */ /* 0x000fe200078e3cff */
[----:B------:R-:W-:Y:S01]  /*5250*/  UMOV UR36, UR29 ;  /* 0x0000001d00247c82 */ /* 0x000fe20008000000 */
[----:B------:R-:W-:Y:S01]  /*5260*/  SEL R0, RZ, 0x1, P0 ;  /* 0x00000001ff007807 */ /* 0x000fe20000000000 */
[----:B------:R-:W-:Y:S01]  /*5270*/  UIADD3 UR20, UPT, UPT, UR13, UR18, URZ ;  /* 0x000000120d147290 */ /* 0x000fe2000fffe0ff */
[----:B------:R-:W-:Y:S01]  /*5280*/  SEL R14, R14, RZ, P0 ;  /* 0x000000ff0e0e7207 */ /* 0x000fe20000000000 */
[----:B------:R-:W-:Y:S01]  /*5290*/  UIADD3 UR16, UPT, UPT, UR14, UR16, URZ ;  /* 0x000000100e107290 */ /* 0x000fe2000fffe0ff */
[----:B------:R-:W-:Y:S01]  /*52a0*/  IMAD.U32 R9, RZ, RZ, UR4 ;  /* 0x00000004ff097e24 */ /* 0x000fe2000f8e00ff */
[----:B------:R-:W-:Y:S02]  /*52b0*/  @!P1 R2UR UR4, R8 ;  /* 0x00000000080492ca */ /* 0x000fe400000e0000 */
[----:B------:R-:W-:Y:S02]  /*52c0*/  LOP3.LUT R13, R13, R0, RZ, 0x3c, !PT ;  /* 0x000000000d0d7212 */ /* 0x000fe400078e3cff */
[----:B------:R-:W-:Y:S11]  /*52d0*/  @!P1 R2UR UR5, R9 ;  /* 0x00000000090592ca */ /* 0x000ff600000e0000 */
[----:B------:R-:W-:Y:S02]  /*52e0*/  @!UPT UIADD3 URZ, UPT, UPT, URZ, URZ, URZ ;  /* 0x000000fffffff290 */ /* 0x000fe4000fffe0ff */
[----:B------:R2:W-:Y:S01]  /*52f0*/  @!UP0 UTMALDG.3D [UR8], [UR4], desc[UR6] ;  /* 0x00000608040085b4 */ /* 0x0005e20008011000 */
[----:B------:R2:W-:Y:S01]  /*5300*/  @!P1 SYNCS.ARRIVE.TRANS64.RED.A0TR RZ, [UR21+0xa8], R7 ;  /* 0x0000a807ffff99a7 */ /* 0x0005e20008300415 */
[----:B------:R-:W-:Y:S01]  /*5310*/  SYNCS.ARRIVE.TRANS64.RED.A1T0 RZ, [UR37], RZ ;  /* 0x000000ffffff79a7 */ /* 0x000fe20008100425 */
[----:B------:R-:W-:Y:S05]  /*5320*/  BRA.U UP1, `(.L_x_91) ;  /* 0xfffffff101707547 */ /* 0x000fea000b83ffff */
[----:B------:R-:W-:-:S04]  /*5330*/  SHF.L.U32 R3, R15, 0x1f, RZ ;  /* 0x0000001f0f037819 */ /* 0x000fc800000006ff */
[----:B------:R-:W3:Y:S02]  /*5340*/  SYNCS.PHASECHK.TRANS64.TRYWAIT P0, [UR21+0xb0], R3 ;  /* 0x0000b003ff0075a7 */ /* 0x000ee40008001115 */
[----:B---3--:R-:W-:Y:S05]  /*5350*/  @!P0 BRA `(.L_x_92) ;  /* 0x0000005000508947 */ /* 0x008fea0003800000 */
.L_x_192:
[----:B------:R-:W4:Y:S02]  /*5360*/  SYNCS.PHASECHK.TRANS64.TRYWAIT P0, [UR21+0xb8], R3 ;  /* 0x0000b803ff0075a7 */ /* 0x000f240008001115 */
[----:B----4-:R-:W-:Y:S05]  /*5370*/  @!P0 BRA `(.L_x_93) ;  /* 0x0000005000608947 */ /* 0x010fea0003800000 */
.L_x_194:
[----:B------:R-:W4:Y:S02]  /*5380*/  SYNCS.PHASECHK.TRANS64.TRYWAIT P0, [UR21+0xc0], R3 ;  /* 0x0000c003ff0075a7 */ /* 0x000f240008001115 */
[----:B----4-:R-:W-:Y:S05]  /*5390*/  @!P0 BRA `(.L_x_94) ;  /* 0x0000005000708947 */ /* 0x010fea0003800000 */
.L_x_196:
[----:B---3--:R-:W-:-:S07]  /*53a0*/  MOV R0, UR21 ;  /* 0x0000001500007c02 */ /* 0x008fce0008000f00 */
.L_x_95:
[----:B---3--:R-:W-:-:S04]  /*53b0*/  SHF.L.U32 R3, R15, 0x1f, RZ ;  /* 0x0000001f0f037819 */ /* 0x008fc800000006ff */
[----:B------:R3:W4:Y:S03]  /*53c0*/  SYNCS.PHASECHK.TRANS64.TRYWAIT P0, [R0+URZ+0xc8], R3 ;  /* 0x0000c803000075a7 */ /* 0x00072600080011ff */
[----:B----4-:R-:W-:Y:S05]  /*53d0*/  @!P0 NANOSLEEP.SYNCS 0x989680 ;  /* 0x009896800000895d */ /* 0x010fea0003900000 */
[----:B------:R-:W4:Y:S02]  /*53e0*/  @!P0 SYNCS.PHASECHK.TRANS64 P0, [R0+URZ+0xc8], R3 ;  /* 0x0000c803000085a7 */ /* 0x000f2400080010ff */
[----:B-12-4-:R-:W-:Y:S05]  /*53f0*/  @P0 EXIT ;  /* 0x000000000000094d */ /* 0x016fea0003800000 */
[----:B------:R-:W-:Y:S05]  /*5400*/  BRA `(.L_x_95) ;  /* 0xfffffffc00e87947 */ /* 0x000fea000383ffff */
.L_x_80:
[----:B------:R-:W-:-:S06]  /*5410*/  UISETP.GE.AND UP0, UPT, UR17, 0x4, UPT ;  /* 0x000000041100788c */ /* 0x000fcc000bf06270 */
[----:B------:R-:W-:-:S13]  /*5420*/  PLOP3.LUT P0, PT, PT, PT, UP0, 0x80, 0x8 ;  /* 0x000000000008781c */ /* 0x000fda0003f0f008 */
[----:B------:R-:W-:Y:S05]  /*5430*/  @!P0 EXIT ;  /* 0x000000000000894d */ /* 0x000fea0003800000 */
[----:B------:R-:W1:Y:S08]  /*5440*/  S2UR UR4, SR_CgaCtaId ;  /* 0x00000000000479c3 */ /* 0x000e700000008800 */
[----:B------:R-:W-:Y:S01]  /*5450*/  BAR.SYNC.DEFER_BLOCKING 0x6, 0xa0 ;  /* 0x0182800000007b1d */ /* 0x000fe20000010000 */
[C---:B------:R-:W-:Y:S01]  /*5460*/  IMAD.SHL.U32 R5, R94.reuse, 0x40, RZ ;  /* 0x000000405e057824 */ /* 0x040fe200078e00ff */
[C---:B------:R-:W-:Y:S01]  /*5470*/  R2P PR, R94.reuse, 0x6 ;  /* 0x000000065e007804 */ /* 0x040fe20000000000 */
[C---:B------:R-:W-:Y:S01]  /*5480*/  IMAD.SHL.U32 R2, R94.reuse, 0x8, RZ ;  /* 0x000000085e027824 */ /* 0x040fe200078e00ff */
[----:B------:R-:W-:Y:S01]  /*5490*/  CS2R R88, SRZ ;  /* 0x0000000000587805 */ /* 0x000fe2000001ff00 */
[----:B------:R-:W-:Y:S01]  /*54a0*/  IMAD.U32 R37, R94, 0x10000, RZ ;  /* 0x000100005e257824 */ /* 0x000fe200078e00ff */
[----:B------:R-:W-:-:S02]  /*54b0*/  UMOV UR44, 0x400 ;  /* 0x00000400002c7882 */ /* 0x000fc40000000000 */
[----:B------:R-:W2:Y:S01]  /*54c0*/  LDC.64 R78, c[0x0][0x8b0] ;  /* 0x00022c00ff4e7b82 */ /* 0x000ea20000000a00 */
[C---:B------:R-:W-:Y:S01]  /*54d0*/  LOP3.LUT R3, R5.reuse, 0x1c0, RZ, 0xc0, !PT ;  /* 0x000001c005037812 */ /* 0x040fe200078ec0ff */
[----:B------:R-:W-:Y:S01]  /*54e0*/  IMAD.SHL.U32 R80, R94, 0x20, RZ ;  /* 0x000000205e507824 */ /* 0x000fe200078e00ff */
[----:B------:R-:W-:Y:S01]  /*54f0*/  LOP3.LUT R5, R5, 0x200, RZ, 0xc0, !PT ;  /* 0x0000020005057812 */ /* 0x000fe200078ec0ff */
[----:B------:R-:W-:Y:S01]  /*5500*/  IMAD.MOV.U32 R92, RZ, RZ, 0x20 ;  /* 0x00000020ff5c7424 */ /* 0x000fe200078e00ff */
[----:B------:R-:W-:Y:S01]  /*5510*/  LOP3.LUT R2, R3, 0x38, R2, 0xf8, !PT ;  /* 0x0000003803027812 */ /* 0x000fe200078ef802 */
[----:B------:R-:W-:Y:S01]  /*5520*/  IMAD.MOV.U32 R91, RZ, RZ, 0x1 ;  /* 0x00000001ff5b7424 */ /* 0x000fe200078e00ff */
[----:B------:R-:W-:Y:S01]  /*5530*/  SHF.R.U32.HI R3, RZ, 0x1, R94 ;  /* 0x00000001ff037819 */ /* 0x000fe2000001165e */
[----:B------:R-:W3:Y:S01]  /*5540*/  LDC.64 R76, c[0x0][0x8a8] ;  /* 0x00022a00ff4c7b82 */ /* 0x000ee20000000a00 */
[----:B------:R-:W-:Y:S01]  /*5550*/  LOP3.LUT R37, R37, 0x600000, RZ, 0xc0, !PT ;  /* 0x0060000025257812 */ /* 0x000fe200078ec0ff */
[----:B------:R-:W-:Y:S01]  /*5560*/  IMAD.MOV.U32 R36, RZ, RZ, RZ ;  /* 0x000000ffff247224 */ /* 0x000fe200078e00ff */
[----:B------:R-:W-:Y:S01]  /*5570*/  LOP3.LUT R80, R5, 0xc00, R80, 0xf8, !PT ;  /* 0x00000c0005507812 */ /* 0x000fe200078ef850 */
[----:B------:R-:W-:Y:S01]  /*5580*/  IMAD.MOV.U32 R90, RZ, RZ, RZ ;  /* 0x000000ffff5a7224 */ /* 0x000fe200078e00ff */
[----:B------:R-:W-:Y:S01]  /*5590*/  LOP3.LUT R3, R2, 0x8, R3, 0x78, !PT ;  /* 0x0000000802037812 */ /* 0x000fe200078e7803 */
[----:B------:R-:W4:Y:S01]  /*55a0*/  LDCU UR59, c[0x0][0x370] ;  /* 0x00006e00ff3b77ac */ /* 0x000f220008000800 */
[----:B------:R-:W-:-:S02]  /*55b0*/  SEL R93, R92, 0xffffffe0, !P2 ;  /* 0xffffffe05c5d7807 */ /* 0x000fc40005000000 */
[----:B------:R-:W-:Y:S01]  /*55c0*/  LOP3.LUT R80, R80, R3, RZ, 0xfc, !PT ;  /* 0x0000000350507212 */ /* 0x000fe200078efcff */
[----:B-1----:R-:W-:Y:S01]  /*55d0*/  ULEA UR44, UR4, UR44, 0x18 ;  /* 0x0000002c042c7291 */ /* 0x002fe2000f8ec0ff */
[----:B------:R-:W-:Y:S01]  /*55e0*/  LOP3.LUT R94, R94, 0x60, RZ, 0xc0, !PT ;  /* 0x000000605e5e7812 */ /* 0x000fe200078ec0ff */
[----:B------:R-:W1:Y:S01]  /*55f0*/  LDCU UR43, c[0x0][0xb0c] ;  /* 0x00016180ff2b77ac */ /* 0x000e620008000800 */
[----:B------:R-:W-:Y:S01]  /*5600*/  SEL R92, R92, 0xffffffe0, !P1 ;  /* 0xffffffe05c5c7807 */ /* 0x000fe20004800000 */
[----:B------:R-:W-:Y:S01]  /*5610*/  UIADD3 UR4, UPT, UPT, UR44, 0x400, URZ ;  /* 0x000004002c047890 */ /* 0x000fe2000fffe0ff */
[----:B------:R-:W1:Y:S04]  /*5620*/  LDCU UR39, c[0x0][0xb30] ;  /* 0x00016600ff2777ac */ /* 0x000e680008000800 */
[----:B------:R-:W4:Y:S01]  /*5630*/  LDS R0, [UR44+0x190] ;  /* 0x0001902cff007984 */ /* 0x000f220008000800 */
[----:B------:R-:W-:Y:S01]  /*5640*/  IMAD.U32 R86, RZ, RZ, UR4 ;  /* 0x00000004ff567e24 */ /* 0x000fe2000f8e00ff */
[----:B------:R-:W1:Y:S01]  /*5650*/  LDCU.64 UR56, c[0x0][0x888] ;  /* 0x00011100ff3877ac */ /* 0x000e620008000a00 */
[----:B------:R-:W1:Y:S01]  /*5660*/  LDCU.64 UR40, c[0x0][0xb28] ;  /* 0x00016500ff2877ac */ /* 0x000e620008000a00 */
[----:B------:R-:W1:Y:S01]  /*5670*/  LDCU.64 UR62, c[0x0][0x890] ;  /* 0x00011200ff3e77ac */ /* 0x000e620008000a00 */
[----:B------:R-:W1:Y:S01]  /*5680*/  LDCU.128 UR52, c[0x0][0xb10] ;  /* 0x00016200ff3477ac */ /* 0x000e620008000c00 */
[----:B------:R-:W1:Y:S01]  /*5690*/  LDCU UR58, c[0x0][0x374] ;  /* 0x00006e80ff3a77ac */ /* 0x000e620008000800 */
[----:B------:R-:W-:Y:S01]  /*56a0*/  UMOV UR47, URZ ;  /* 0x000000ff002f7c82 */ /* 0x000fe20008000000 */
[----:B------:R-:W-:Y:S01]  /*56b0*/  UMOV UR46, URZ ;  /* 0x000000ff002e7c82 */ /* 0x000fe20008000000 */
[----:B-1234-:R-:W-:-:S07]  /*56c0*/  IMAD.IADD R37, R0, 0x1, R37 ;  /* 0x0000000100257824 */ /* 0x01efce00078e0225 */
.L_x_139:
[C---:B------:R-:W-:Y:S02]  /*56d0*/  LEA R3, R88.reuse, UR44, 0x3 ;  /* 0x0000002c58037c11 */ /* 0x040fe4000f8e18ff */
[----:B------:R-:W-:Y:S02]  /*56e0*/  SHF.L.U32 R0, R89, 0x1f, RZ ;  /* 0x0000001f59007819 */ /* 0x000fe400000006ff */
[----:B------:R-:W-:Y:S02]  /*56f0*/  LEA R5, R88, UR44, 0x4 ;  /* 0x0000002c58057c11 */ /* 0x000fe4000f8e20ff */
[----:B-1----:R-:W1:Y:S02]  /*5700*/  SYNCS.PHASECHK.TRANS64.TRYWAIT P0, [R3+URZ+0xe0], R0 ;  /* 0x0000e000030075a7 */ /* 0x002e6400080011ff */
[----:B-1----:R-:W-:Y:S05]  /*5710*/  @!P0 BRA `(.L_x_96) ;  /* 0x0000004c00a88947 */ /* 0x002fea0003800000 */
.L_x_197:
        /* <DEDUP_REMOVED lines=11> */
[----:B------:R-:W-:Y:S01]  /*57d0*/  PLOP3.LUT P0, PT, PT, PT, UP1, 0x80, 0x8 ;  /* 0x000000000008781c */ /* 0x000fe20003f0f018 */
[----:B------:R-:W-:Y:S11]  /*57e0*/  UP2UR UR61, UPR, URZ, 0x2 ;  /* 0x00000002ff3d7883 */ /* 0x000ff60008000000 */
[----:B------:R-:W-:Y:S01]  /*57f0*/  @!UPT UIADD3 URZ, UPT, UPT, URZ, URZ, URZ ;  /* 0x000000fffffff290 */ /* 0x000fe2000fffe0ff */
[----:B-1----:R-:W-:Y:S02]  /*5800*/  @P0 SHF.R.U32.HI R0, RZ, 0x10, R5 ;  /* 0x00000010ff000819 */ /* 0x002fe40000011605 */
        /* <DEDUP_REMOVED lines=12> */
[----:B------:R-:W2:Y:S01]  /*58d0*/  LDCU UR12, c[0x0][0xb20] ;  /* 0x00016400ff0c77ac */ /* 0x000ea20008000800 */
[----:B------:R-:W-:Y:S02]  /*58e0*/  UIMAD.WIDE.U32 UR4, UR58, UR55, URZ ;  /* 0x000000373a0472a5 */ /* 0x000fe4000f8e00ff */
[----:B------:R-:W-:Y:S02]  /*58f0*/  UIMAD.WIDE.U32 UR6, UR59, UR52, URZ ;  /* 0x000000343b0672a5 */ /* 0x000fe4000f8e00ff */
[----:B------:R-:W-:Y:S02]  /*5900*/  UISETP.NE.AND UP0, UPT, UR54, 0x1, UPT ;  /* 0x000000013600788c */ /* 0x000fe4000bf05270 */
[----:B------:R-:W-:Y:S02]  /*5910*/  UIMAD.WIDE.U32 UR8, UR37, UR55, URZ ;  /* 0x00000037250872a5 */ /* 0x000fe4000f8e00ff */
[----:B------:R-:W-:Y:S02]  /*5920*/  UIMAD.WIDE.U32 UR10, UR38, UR52, URZ ;  /* 0x00000034260a72a5 */ /* 0x000fe4000f8e00ff */
[----:B------:R-:W-:Y:S02]  /*5930*/  UISETP.NE.AND UP1, UPT, UR43, 0x1, UPT ;  /* 0x000000012b00788c */ /* 0x000fe4000bf25270 */
[----:B------:R-:W-:Y:S01]  /*5940*/  UISETP.NE.AND UP2, UPT, UR42, 0x1, UPT ;  /* 0x000000012a00788c */ /* 0x000fe2000bf45270 */
[----:B------:R-:W-:Y:S02]  /*5950*/  UMOV UR4, UR5 ;  /* 0x0000000500047c82 */ /* 0x000fe40008000000 */
[----:B--2---:R-:W-:Y:S03]  /*5960*/  USHF.R.U32.HI UR5, URZ, UR12, UR4 ;  /* 0x0000000cff057299 */ /* 0x004fe60008011604 */
[----:B------:R-:W-:Y:S02]  /*5970*/  UMOV UR4, UR7 ;  /* 0x0000000700047c82 */ /* 0x000fe40008000000 */
[----:B------:R-:W-:Y:S02]  /*5980*/  USHF.R.U32.HI UR7, URZ, UR53, UR4 ;  /* 0x00000035ff077299 */ /* 0x000fe40008011604 */
[----:B------:R-:W-:Y:S02]  /*5990*/  USEL UR4, UR58, UR5, !UP0 ;  /* 0x000000053a047287 */ /* 0x000fe4000c000000 */
[----:B------:R-:W-:Y:S01]  /*59a0*/  USEL UR7, UR59, UR7, !UP1 ;  /* 0x000000073b077287 */ /* 0x000fe2000c800000 */
[----:B------:R-:W-:Y:S01]  /*59b0*/  UMOV UR5, UR9 ;  /* 0x0000000900057c82 */ /* 0x000fe20008000000 */
[----:B------:R-:W-:Y:S02]  /*59c0*/  UIMAD.WIDE.U32 UR8, UR4, UR40, URZ ;  /* 0x00000028040872a5 */ /* 0x000fe4000f8e00ff */
[----:B------:R-:W-:Y:S03]  /*59d0*/  USHF.R.U32.HI UR6, URZ, UR12, UR5 ;  /* 0x0000000cff067299 */ /* 0x000fe60008011605 */
[----:B------:R-:W-:Y:S01]  /*59e0*/  UMOV UR5, UR11 ;  /* 0x0000000b00057c82 */ /* 0x000fe20008000000 */
[----:B------:R-:W-:Y:S02]  /*59f0*/  UIMAD.WIDE.U32 UR10, UR7, UR40, URZ ;  /* 0x00000028070a72a5 */ /* 0x000fe4000f8e00ff */
[----:B------:R-:W-:Y:S02]  /*5a00*/  USHF.R.U32.HI UR12, URZ, UR53, UR5 ;  /* 0x00000035ff0c7299 */ /* 0x000fe40008011605 */
[----:B------:R-:W-:Y:S01]  /*5a10*/  USEL UR6, UR37, UR6, !UP0 ;  /* 0x0000000625067287 */ /* 0x000fe2000c000000 */
[----:B------:R-:W-:Y:S02]  /*5a20*/  UMOV UR5, UR9 ;  /* 0x0000000900057c82 */ /* 0x000fe40008000000 */
[----:B------:R-:W-:Y:S01]  /*5a30*/  UMOV UR10, UR11 ;  /* 0x0000000b000a7c82 */ /* 0x000fe20008000000 */
[----:B------:R-:W-:Y:S02]  /*5a40*/  @UP2 USHF.R.U32.HI UR4, URZ, UR41, UR5 ;  /* 0x00000029ff042299 */ /* 0x000fe40008011605 */
[----:B------:R-:W-:Y:S02]  /*5a50*/  @UP2 USHF.R.U32.HI UR7, URZ, UR41, UR10 ;  /* 0x00000029ff072299 */ /* 0x000fe4000801160a */
[----:B------:R-:W-:Y:S02]  /*5a60*/  UIMAD UR4, UR42, UR4, URZ ;  /* 0x000000042a0472a4 */ /* 0x000fe4000f8e02ff */
        /* <DEDUP_REMOVED lines=8> */
[----:B------:R-:W-:Y:S02]  /*5af0*/  USEL UR11, UR6, UR4, !UP2 ;  /* 0x00000004060b7287 */ /* 0x000fe4000d000000 */
[----:B------:R-:W-:Y:S02]  /*5b00*/  UIADD3 UR8, UPT, UPT, -UR5, URZ, URZ ;  /* 0x000000ff05087290 */ /* 0x000fe4000fffe1ff */
[----:B------:R-:W-:Y:S01]  /*5b10*/  UIADD3 UR10, UPT, UPT, -UR11, URZ, URZ ;  /* 0x000000ff0b0a7290 */ /* 0x000fe2000fffe1ff */
[----:B------:R-:W-:Y:S01]  /*5b20*/  @!UP0 UMOV UR4, UR9 ;  /* 0x0000000900048c82 */ /* 0x000fe20008000000 */
[----:B------:R-:W-:Y:S02]  /*5b30*/  UIADD3 UR9, UPT, UPT, -UR6, URZ, URZ ;  /* 0x000000ff06097290 */ /* 0x000fe4000fffe1ff */
[----:B------:R-:W-:Y:S02]  /*5b40*/  @!UP0 USHF.R.U32.HI UR4, URZ, UR41, UR4 ;  /* 0x00000029ff048299 */ /* 0x000fe40008011604 */
[----:B------:R-:W-:Y:S02]  /*5b50*/  UIMAD UR10, UR42, UR10, UR6 ;  /* 0x0000000a2a0a72a4 */ /* 0x000fe4000f8e0206 */
[----:B------:R-:W-:Y:S04]  /*5b60*/  @!UP0 USEL UR4, UR5, UR4, !UP2 ;  /* 0x0000000405048287 */ /* 0x000fe8000d000000 */
[----:B------:R-:W-:Y:S02]  /*5b70*/  @!UP0 UIMAD UR10, UR7, UR10, UR4 ;  /* 0x0000000a070a82a4 */ /* 0x000fe4000f8e0204 */
[----:B------:R-:W-:Y:S02]  /*5b80*/  @!UP0 UIADD3 UR11, UPT, UPT, UR11, -UR4, URZ ;  /* 0x800000040b0b8290 */ /* 0x000fe4000fffe0ff */
[----:B------:R-:W-:Y:S02]  /*5b90*/  UIMAD UR7, UR43, UR8, UR38 ;  /* 0x000000082b0772a4 */ /* 0x000fe4000f8e0226 */
[----:B------:R-:W-:Y:S02]  /*5ba0*/  @!UP0 UIMAD UR6, UR11, UR42, UR5 ;  /* 0x0000002a0b0682a4 */ /* 0x000fe4000f8e0205 */
[----:B------:R-:W-:Y:S01]  /*5bb0*/  UIMAD UR4, UR54, UR9, UR37 ;  /* 0x00000009360472a4 */ /* 0x000fe2000f8e0225 */
[----:B------:R-:W-:Y:S02]  /*5bc0*/  @!UP0 UMOV UR5, UR10 ;  /* 0x0000000a00058c82 */ /* 0x000fe40008000000 */
[----:B------:R-:W-:Y:S02]  /*5bd0*/  UIMAD UR38, UR5, UR43, UR7 ;  /* 0x0000002b052672a4 */ /* 0x000fe4000f8e0207 */
[----:B------:R-:W-:Y:S11]  /*5be0*/  UIMAD UR37, UR6, UR54, UR4 ;  /* 0x00000036062572a4 */ /* 0x000ff6000f8e0204 */
[----:B------:R-:W-:Y:S01]  /*5bf0*/  @!UPT UIADD3 URZ, UPT, UPT, URZ, URZ, URZ ;  /* 0x000000fffffff290 */ /* 0x000fe2000fffe0ff */
.L_x_97:
[----:B------:R-:W-:Y:S01]  /*5c00*/  UISETP.NE.AND UP0, UPT, UR39, 0x1, UPT ;  /* 0x000000012700788c */ /* 0x000fe2000bf05270 */
[----:B------:R-:W-:Y:S01]  /*5c10*/  LOP3.LUT P0, RZ, R86, 0x3f0, RZ, 0xc0, !PT ;  /* 0x000003f056ff7812 */ /* 0x000fe2000780c0ff */
[----:B------:R-:W-:Y:S01]  /*5c20*/  USHF.L.U32 UR50, UR16, 0x6, URZ ;  /* 0x0000000610327899 */ /* 0x000fe200080006ff */
[----:B------:R-:W-:Y:S01]  /*5c30*/  BSSY.RECONVERGENT B6, `(.L_x_98) ;  /* 0x0000034000067945 */ /* 0x000fe20003800200 */
[----:B------:R-:W-:Y:S01]  /*5c40*/  USHF.L.U32 UR49, UR20, 0x8, URZ ;  /* 0x0000000814317899 */ /* 0x000fe200080006ff */
[----:B------:R-:W-:Y:S06]  /*5c50*/  IADD3 R88, PT, PT, R88, 0x1, RZ ;  /* 0x0000000158587810 */ /* 0x000fec0007ffe0ff */
[----:B------:R-:W2:Y:S01]  /*5c60*/  @!UP0 LDCU.128 UR12, c[0x0][0xb10] ;  /* 0x00016200ff0c87ac */ /* 0x000ea20008000c00 */
[----:B------:R-:W3:Y:S01]  /*5c70*/  @!UP0 LDCU UR5, c[0x0][0xb0c] ;  /* 0x00016180ff0587ac */ /* 0x000ee20008000800 */
[----:B------:R-:W4:Y:S01]  /*5c80*/  @!UP0 LDCU UR10, c[0x0][0xb20] ;  /* 0x00016400ff0a87ac */ /* 0x000f220008000800 */
[----:B--2---:R-:W-:Y:S02]  /*5c90*/  UIMAD.WIDE.U32 UR8, UR38, UR12, URZ ;  /* 0x0000000c260872a5 */ /* 0x004fe4000f8e00ff */
[----:B------:R-:W-:Y:S02]  /*5ca0*/  UIMAD.WIDE.U32 UR6, UR37, UR15, URZ ;  /* 0x0000000f250672a5 */ /* 0x000fe4000f8e00ff */
[----:B------:R-:W-:Y:S03]  /*5cb0*/  @!UP0 UISETP.NE.AND UP1, UPT, UR14, 0x1, UPT ;  /* 0x000000010e00888c */ /* 0x000fe6000bf25270 */
[----:B------:R-:W-:Y:S01]  /*5cc0*/  @!UP0 UMOV UR4, UR9 ;  /* 0x0000000900048c82 */ /* 0x000fe20008000000 */
[----:B---3--:R-:W-:Y:S02]  /*5cd0*/  @!UP0 UISETP.NE.AND UP2, UPT, UR5, 0x1, UPT ;  /* 0x000000010500888c */ /* 0x008fe4000bf45270 */
[----:B------:R-:W-:Y:S01]  /*5ce0*/  @!UP0 USHF.R.U32.HI UR4, URZ, UR13, UR4 ;  /* 0x0000000dff048299 */ /* 0x000fe20008011604 */
[----:B------:R-:W-:Y:S02]  /*5cf0*/  @!UP0 UMOV UR6, UR7 ;  /* 0x0000000700068c82 */ /* 0x000fe40008000000 */
[----:B----4-:R-:W-:Y:S02]  /*5d00*/  @!UP0 USHF.R.U32.HI UR6, URZ, UR10, UR6 ;  /* 0x0000000aff068299 */ /* 0x010fe40008011606 */
[----:B------:R-:W-:Y:S02]  /*5d10*/  @!UP0 USEL UR7, UR38, UR4, !UP2 ;  /* 0x0000000426078287 */ /* 0x000fe4000d000000 */
[----:B------:R-:W-:Y:S04]  /*5d20*/  @!UP0 USEL UR6, UR37, UR6, !UP1 ;  /* 0x0000000625068287 */ /* 0x000fe8000c800000 */
[----:B------:R-:W-:Y:S02]  /*5d30*/  @!UP0 UIADD3 UR4, UPT, UPT, -UR7, UR6, URZ ;  /* 0x0000000607048290 */ /* 0x000fe4000fffe1ff */
[----:B------:R-:W-:Y:S02]  /*5d40*/  @!UP0 UIADD3 UR6, UPT, UPT, UR7, -UR6, URZ ;  /* 0x8000000607068290 */ /* 0x000fe4000fffe0ff */
[----:B------:R-:W-:Y:S02]  /*5d50*/  @!UP0 UIMAD UR38, UR4, UR5, UR38 ;  /* 0x00000005042682a4 */ /* 0x000fe4000f8e0226 */
[----:B------:R-:W-:Y:S01]  /*5d60*/  @!UP0 UIMAD UR37, UR6, UR14, UR37 ;  /* 0x0000000e062582a4 */ /* 0x000fe2000f8e0225 */
[----:B------:R-:W-:Y:S11]  /*5d70*/  @!P0 BRA `(.L_x_99) ;  /* 0x00000000007c8947 */ /* 0x000ff60003800000 */
[----:B------:R-:W2:Y:S01]  /*5d80*/  LDCU.64 UR8, c[0x4][0x80] ;  /* 0x01001000ff0877ac */ /* 0x000ea20008000a00 */
[----:B------:R-:W-:Y:S01]  /*5d90*/  MOV R2, 0x0 ;  /* 0x0000000000027802 */ /* 0x000fe20000000f00 */
[----:B------:R-:W-:Y:S02]  /*5da0*/  HFMA2 R12, -RZ, RZ, 0, 5.9604644775390625e-08 ;  /* 0x00000001ff0c7431 */ /* 0x000fe400000001ff */
[----:B------:R-:W-:Y:S01]  /*5db0*/  IMAD.MOV.U32 R8, RZ, RZ, 0x70 ;  /* 0x00000070ff087424 */ /* 0x000fe200078e00ff */
[----:B------:R3:W4:Y:S01]  /*5dc0*/  LDC.64 R14, c[0x4][R2] ;  /* 0x01000000020e7b82 */ /* 0x0007220000000a00 */
[----:B------:R-:W1:Y:S01]  /*5dd0*/  LDCU.64 UR6, c[0x4][0x88] ;  /* 0x01001100ff0677ac */ /* 0x000e620008000a00 */
[----:B------:R-:W-:Y:S01]  /*5de0*/  IMAD.MOV.U32 R13, RZ, RZ, RZ ;  /* 0x000000ffff0d7224 */ /* 0x000fe200078e00ff */
[----:B------:R-:W1:Y:S01]  /*5df0*/  LDCU.64 UR4, c[0x4][0x8] ;  /* 0x01000100ff0477ac */ /* 0x000e620008000a00 */
[----:B--2---:R-:W-:Y:S01]  /*5e00*/  MOV R5, UR9 ;  /* 0x0000000900057c02 */ /* 0x004fe20008000f00 */
[----:B------:R-:W-:Y:S01]  /*5e10*/  IMAD.U32 R4, RZ, RZ, UR8 ;  /* 0x00000008ff047e24 */ /* 0x000fe2000f8e00ff */
[----:B-1----:R-:W-:Y:S01]  /*5e20*/  MOV R7, UR7 ;  /* 0x0000000700077c02 */ /* 0x002fe20008000f00 */
[----:B------:R-:W-:Y:S01]  /*5e30*/  IMAD.U32 R6, RZ, RZ, UR6 ;  /* 0x00000006ff067e24 */ /* 0x000fe2000f8e00ff */
[----:B------:R-:W-:Y:S01]  /*5e40*/  MOV R11, UR5 ;  /* 0x00000005000b7c02 */ /* 0x000fe20008000f00 */
[----:B------:R-:W-:Y:S02]  /*5e50*/  IMAD.U32 R10, RZ, RZ, UR4 ;  /* 0x00000004ff0a7e24 */ /* 0x000fe4000f8e00ff */
[----:B------:R-:W-:Y:S07]  /*5e60*/  LEPC R20, `(.L_x_100) ;  /* 0x000000001014794e */ /* 0x000fee0000000000 */
[----:B---345:R-:W-:Y:S05]  /*5e70*/  CALL.ABS.NOINC R14 ;  /* 0x000000000e007343 */ /* 0x038fea0003c00000 */
.L_x_100:
[----:B------:R-:W1:Y:S01]  /*5e80*/  LDCU.64 UR8, c[0x4][0x80] ;  /* 0x01001000ff0877ac */ /* 0x000e620008000a00 */
[----:B------:R-:W2:Y:S01]  /*5e90*/  LDC.64 R2, c[0x4][R2] ;  /* 0x0100000002027b82 */ /* 0x000ea20000000a00 */
[----:B------:R-:W-:Y:S02]  /*5ea0*/  HFMA2 R12, -RZ, RZ, 0, 5.9604644775390625e-08 ;  /* 0x00000001ff0c7431 */ /* 0x000fe400000001ff */
[----:B------:R-:W-:Y:S02]  /*5eb0*/  IMAD.MOV.U32 R8, RZ, RZ, 0x70 ;  /* 0x00000070ff087424 */ /* 0x000fe400078e00ff */
[----:B------:R-:W-:Y:S01]  /*5ec0*/  IMAD.MOV.U32 R13, RZ, RZ, RZ ;  /* 0x000000ffff0d7224 */ /* 0x000fe200078e00ff */
[----:B------:R-:W3:Y:S01]  /*5ed0*/  LDCU.64 UR6, c[0x4][0x88] ;  /* 0x01001100ff0677ac */ /* 0x000ee20008000a00 */
[----:B------:R-:W4:Y:S01]  /*5ee0*/  LDCU.64 UR4, c[0x4][0x8] ;  /* 0x01000100ff0477ac */ /* 0x000f220008000a00 */
[----:B-1----:R-:W-:Y:S02]  /*5ef0*/  MOV R4, UR8 ;  /* 0x0000000800047c02 */ /* 0x002fe40008000f00 */
[----:B------:R-:W-:Y:S02]  /*5f00*/  MOV R5, UR9 ;  /* 0x0000000900057c02 */ /* 0x000fe40008000f00 */
[----:B---3--:R-:W-:Y:S01]  /*5f10*/  MOV R7, UR7 ;  /* 0x0000000700077c02 */ /* 0x008fe20008000f00 */
[----:B------:R-:W-:Y:S01]  /*5f20*/  IMAD.U32 R6, RZ, RZ, UR6 ;  /* 0x00000006ff067e24 */ /* 0x000fe2000f8e00ff */
[----:B----4-:R-:W-:Y:S01]  /*5f30*/  MOV R11, UR5 ;  /* 0x00000005000b7c02 */ /* 0x010fe20008000f00 */
[----:B------:R-:W-:Y:S02]  /*5f40*/  IMAD.U32 R10, RZ, RZ, UR4 ;  /* 0x00000004ff0a7e24 */ /* 0x000fe4000f8e00ff */
[----:B------:R-:W-:Y:S07]  /*5f50*/  LEPC R20, `(.L_x_99) ;  /* 0x000000001014794e */ /* 0x000fee0000000000 */
[----:B--2---:R-:W-:Y:S05]  /*5f60*/  CALL.ABS.NOINC R2 ;  /* 0x0000000002007343 */ /* 0x004fea0003c00000 */
.L_x_99:
[----:B------:R-:W-:Y:S05]  /*5f70*/  BSYNC.RECONVERGENT B6 ;  /* 0x0000000000067941 */ /* 0x000fea0003800200 */
.L_x_98:
[----:B------:R-:W-:Y:S01]  /*5f80*/  R2UR UR4, R85 ;  /* 0x00000000550472ca */ /* 0x000fe200000e0000 */
[----:B------:R-:W-:Y:S01]  /*5f90*/  UISETP.NE.U32.AND UP0, UPT, UR62, URZ, UPT ;  /* 0x000000ff3e00728c */ /* 0x000fe2000bf05070 */
[----:B------:R-:W-:Y:S02]  /*5fa0*/  ISETP.NE.U32.AND P4, PT, R78, RZ, PT ;  /* 0x000000ff4e00720c */ /* 0x000fe40003f85070 */
[----:B------:R-:W-:Y:S01]  /*5fb0*/  ISETP.NE.U32.AND P2, PT, RZ, UR56, PT ;  /* 0x00000038ff007c0c */ /* 0x000fe2000bf45070 */
[----:B------:R-:W-:Y:S01]  /*5fc0*/  UISETP.NE.AND.EX UP1, UPT, UR63, URZ, UPT, UP0 ;  /* 0x000000ff3f00728c */ /* 0x000fe2000bf25300 */
[----:B------:R-:W-:Y:S01]  /*5fd0*/  ISETP.NE.AND.EX P4, PT, R79, RZ, PT, P4 ;  /* 0x000000ff4f00720c */ /* 0x000fe20003f85340 */
[----:B------:R-:W-:Y:S01]  /*5fe0*/  UPLOP3.LUT UP0, UPT, UPT, UPT, UPT, 0x40, 0x4 ;  /* 0x000000000004789c */ /* 0x000fe20003f0e870 */
[----:B------:R-:W-:Y:S05]  /*5ff0*/  ISETP.NE.AND.EX P2, PT, RZ, UR57, PT, P2 ;  /* 0x00000039ff007c0c */ /* 0x000fea000bf45320 */
[----:B------:R-:W-:Y:S06]  /*6000*/  UISETP.NE.AND UP2, UPT, UR4, URZ, UPT ;  /* 0x000000ff0400728c */ /* 0x000fec000bf45270 */
[----:B------:R-:W-:Y:S05]  /*6010*/  PLOP3.LUT P1, PT, PT, PT, UP2, 0x80, 0x8 ;  /* 0x000000000008781c */ /* 0x000fea0003f2f028 */
[----:B------:R-:W-:Y:S06]  /*6020*/  @UP2 UPLOP3.LUT UP0, UPT, UPT, UPT, UP1, 0x80, 0x8 ;  /* 0x000000000008289c */ /* 0x000fec0003f0f010 */
[----:B------:R-:W-:Y:S01]  /*6030*/  PLOP3.LUT P0, PT, PT, PT, UP0, 0x80, 0x8 ;  /* 0x000000000008781c */ /* 0x000fe20003f0f008 */
[----:B------:R-:W-:Y:S01]  /*6040*/  @!UPT UIADD3 URZ, UPT, UPT, URZ, URZ, URZ ;  /* 0x000000fffffff290 */ /* 0x000fe2000fffe0ff */
[----:B------:R-:W-:Y:S11]  /*6050*/  BRA.U !UP1, `(.L_x_101) ;  /* 0x00000001093c7547 */ /* 0x000ff6000b800000 */
[----:B------:R-:W-:Y:S01]  /*6060*/  UISETP.NE.U32.AND UP0, UPT, UR56, URZ, UPT ;  /* 0x000000ff3800728c */ /* 0x000fe2000bf05070 */
[----:B-1----:R-:W-:Y:S01]  /*6070*/  HFMA2 R0, -RZ, RZ, 0, 5.9604644775390625e-08 ;  /* 0x00000001ff007431 */ /* 0x002fe200000001ff */
[----:B------:R-:W1:Y:S01]  /*6080*/  LDCU.64 UR8, c[0x0][0x358] ;  /* 0x00006b00ff0877ac */ /* 0x000e620008000a00 */
[----:B------:R-:W-:Y:S01]  /*6090*/  IMAD.MOV.U32 R81, RZ, RZ, 0x1 ;  /* 0x00000001ff517424 */ /* 0x000fe200078e00ff */
[----:B------:R-:W-:Y:S06]  /*60a0*/  UISETP.NE.AND.EX UP0, UPT, UR57, URZ, UPT, UP0 ;  /* 0x000000ff3900728c */ /* 0x000fec000bf05300 */
[----:B------:R-:W-:Y:S05]  /*60b0*/  PLOP3.LUT P3, PT, PT, PT, UP0, 0x80, 0x8 ;  /* 0x000000000008781c */ /* 0x000fea0003f6f008 */
[----:B------:R-:W2:Y:S01]  /*60c0*/  @UP0 LDCU.64 UR4, c[0x0][0x888] ;  /* 0x00011100ff0407ac */ /* 0x000ea20008000a00 */
[----:B------:R-:W-:Y:S07]  /*60d0*/  @UP0 UIMAD UR6, UR36, UR62, URZ ;  /* 0x0000003e240602a4 */ /* 0x000fee000f8e02ff */
[----:B------:R-:W-:Y:S01]  /*60e0*/  @!P3 PRMT R81, R0, 0x7610, R81 ;  /* 0x000076100051b816 */ /* 0x000fe20000000051 */
[----:B--2---:R-:W-:Y:S06]  /*60f0*/  @UP0 UIMAD.WIDE UR4, UR6, 0x4, UR4 ;  /* 0x00000004060408a5 */ /* 0x004fec000f8e0204 */
[----:B------:R-:W-:Y:S01]  /*6100*/  IMAD.U32 R2, RZ, RZ, UR4 ;  /* 0x00000004ff027e24 */ /* 0x000fe2000f8e00ff */
[----:B------:R-:W-:Y:S04]  /*6110*/  MOV R3, UR5 ;  /* 0x0000000500037c02 */ /* 0x000fe80008000f00 */
[----:B------:R-:W2:Y:S01]  /*6120*/  @!UP0 LDCU UR4, c[0x0][0x880] ;  /* 0x00011000ff0487ac */ /* 0x000ea20008000800 */
[----:B-1---5:R3:W5:Y:S02]  /*6130*/  @P3 LDG.E R41, desc[UR8][R2.64] ;  /* 0x0000000802293981 */ /* 0x022764000c1e1900 */
[----:B--23--:R-:W-:Y:S02]  /*6140*/  @!P3 IMAD.U32 R41, RZ, RZ, UR4 ;  /* 0x00000004ff29be24 */ /* 0x00cfe4000f8e00ff */
.L_x_101:
[----:B------:R-:W-:Y:S05]  /*6150*/  @!P4 BRA `(.L_x_102) ;  /* 0x000000000024c947 */ /* 0x000fea0003800000 */
[----:B------:R-:W-:Y:S01]  /*6160*/  ISETP.NE.U32.AND P3, PT, R76, RZ, PT ;  /* 0x000000ff4c00720c */ /* 0x000fe20003f65070 */
[----:B------:R-:W2:Y:S03]  /*6170*/  LDCU.64 UR4, c[0x0][0x358] ;  /* 0x00006b00ff0477ac */ /* 0x000ea60008000a00 */
[----:B------:R-:W-:Y:S11]  /*6180*/  ISETP.NE.AND.EX P3, PT, R77, RZ, PT, P3 ;  /* 0x000000ff4d00720c */ /* 0x000ff60003f65330 */
[----:B------:R-:W-:Y:S02]  /*6190*/  @!UPT UIADD3 URZ, UPT, UPT, URZ, URZ, URZ ;  /* 0x000000fffffff290 */ /* 0x000fe4000fffe0ff */
[----:B------:R-:W3:Y:S01]  /*61a0*/  @P3 LDC.64 R2, c[0x0][0x8a8] ;  /* 0x00022a00ff023b82 */ /* 0x000ee20000000a00 */
[----:B-1----:R-:W-:Y:S04]  /*61b0*/  @P3 IMAD R0, R78, UR36, RZ ;  /* 0x000000244e003c24 */ /* 0x002fe8000f8e02ff */
[----:B---3--:R-:W-:Y:S05]  /*61c0*/  @P3 IMAD.WIDE R2, R0, 0x4, R2 ;  /* 0x0000000400023825 */ /* 0x008fea00078e0202 */
[----:B--2--5:R2:W5:Y:S02]  /*61d0*/  @P3 LDG.E R38, desc[UR4][R2.64] ;  /* 0x0000000402263981 */ /* 0x024564000c1e1900 */
[----:B--2---:R-:W3:Y:S02]  /*61e0*/  @!P3 LDC R38, c[0x0][0x8a0] ;  /* 0x00022800ff26bb82 */ /* 0x004ee40000000800 */
.L_x_102:
[----:B-----5:R-:W-:Y:S01]  /*61f0*/  FSETP.NEU.AND P3, PT, R41, RZ, PT ;  /* 0x000000ff2900720b */ /* 0x020fe20003f6d000 */
[----:B------:R-:W-:Y:S01]  /*6200*/  IMAD.SHL.U32 R47, R80, 0x2, RZ ;  /* 0x00000002502f7824 */ /* 0x000fe200078e00ff */
[----:B------:R-:W-:Y:S01]  /*6210*/  SEL R5, RZ, 0xffffffff, P2 ;  /* 0xffffffffff057807 */ /* 0x000fe20001000000 */
[----:B------:R-:W-:Y:S01]  /*6220*/  BSSY B1, `(.L_x_103) ;  /* 0x0000044000017945 */ /* 0x000fe20003800000 */
[----:B------:R-:W-:Y:S01]  /*6230*/  @P1 LOP3.LUT P2, RZ, R81, 0xff, RZ, 0xc0, !PT ;  /* 0x000000ff51ff1812 */ /* 0x000fe2000784c0ff */
[----:B------:R-:W-:Y:S01]  /*6240*/  VIADD R97, R47, UR44 ;  /* 0x0000002c2f617c36 */ /* 0x000fe20008000000 */
[----:B------:R-:W-:Y:S01]  /*6250*/  @P1 SEL R2, RZ, 0xffffffff, P3 ;  /* 0xffffffffff021807 */ /* 0x000fe20001800000 */
[----:B------:R-:W-:Y:S01]  /*6260*/  IMAD.MOV.U32 R60, RZ, RZ, 0x1 ;  /* 0x00000001ff3c7424 */ /* 0x000fe200078e00ff */
[----:B------:R-:W-:Y:S01]  /*6270*/  LOP3.LUT R91, R91, 0x1, RZ, 0x3c, !PT ;  /* 0x000000015b5b7812 */ /* 0x000fe200078e3cff */
[----:B------:R-:W-:Y:S01]  /*6280*/  IMAD.MOV.U32 R46, RZ, RZ, RZ ;  /* 0x000000ffff2e7224 */ /* 0x000fe200078e00ff */
[----:B------:R-:W-:Y:S02]  /*6290*/  @P0 SEL R2, R5, R2, !P2 ;  /* 0x0000000205020207 */ /* 0x000fe40005000000 */
[----:B------:R-:W-:Y:S02]  /*62a0*/  CS2R R74, SRZ ;  /* 0x00000000004a7805 */ /* 0x000fe4000001ff00 */
[----:B------:R-:W-:Y:S02]  /*62b0*/  LEA R98, R36, UR44, 0x3 ;  /* 0x0000002c24627c11 */ /* 0x000fe4000f8e18ff */
[----:B------:R-:W-:Y:S02]  /*62c0*/  CS2R R72, SRZ ;  /* 0x0000000000487805 */ /* 0x000fe4000001ff00 */
[----:B------:R-:W-:Y:S02]  /*62d0*/  @P1 LOP3.LUT R2, R2, 0x1, RZ, 0xc0, !PT ;  /* 0x0000000102021812 */ /* 0x000fe400078ec0ff */
[----:B------:R-:W-:Y:S02]  /*62e0*/  CS2R R66, SRZ ;  /* 0x0000000000427805 */ /* 0x000fe4000001ff00 */
[----:B------:R-:W-:Y:S02]  /*62f0*/  SHF.L.U32 R3, R90, 0x1f, RZ ;  /* 0x0000001f5a037819 */ /* 0x000fe400000006ff */
[----:B------:R-:W-:Y:S02]  /*6300*/  CS2R R64, SRZ ;  /* 0x0000000000407805 */ /* 0x000fe4000001ff00 */
[----:B------:R-:W-:Y:S02]  /*6310*/  ISETP.NE.U32.OR P6, PT, R2, 0x1, !P1 ;  /* 0x000000010200780c */ /* 0x000fe40004fc5470 */
[----:B------:R-:W-:Y:S02]  /*6320*/  CS2R R58, SRZ ;  /* 0x00000000003a7805 */ /* 0x000fe4000001ff00 */
[----:B------:R-:W-:Y:S02]  /*6330*/  PLOP3.LUT P2, PT, PT, PT, UP1, 0x80, 0x8 ;  /* 0x000000000008781c */ /* 0x000fe40003f4f018 */
[----:B------:R-:W-:Y:S02]  /*6340*/  CS2R R56, SRZ ;  /* 0x0000000000387805 */ /* 0x000fe4000001ff00 */
[----:B------:R-:W-:Y:S02]  /*6350*/  LEA.HI R39, R36, R36, RZ, 0x1 ;  /* 0x0000002424277211 */ /* 0x000fe400078f08ff */
[----:B------:R-:W-:Y:S02]  /*6360*/  CS2R R50, SRZ ;  /* 0x0000000000327805 */ /* 0x000fe4000001ff00 */
[----:B------:R-:W-:Y:S02]  /*6370*/  LOP3.LUT P4, R87, R81, 0xff, RZ, 0xc0, !PT ;  /* 0x000000ff51577812 */ /* 0x000fe4000788c0ff */
[----:B------:R-:W-:Y:S02]  /*6380*/  CS2R R48, SRZ ;  /* 0x0000000000307805 */ /* 0x000fe4000001ff00 */
[----:B------:R-:W-:Y:S01]  /*6390*/  SEL R2, RZ, 0xffffffff, P3 ;  /* 0xffffffffff027807 */ /* 0x000fe20001800000 */
[C---:B-1----:R-:W-:Y:S01]  /*63a0*/  IMAD.SHL.U32 R0, R39.reuse, 0x80, RZ ;  /* 0x0000008027007824 */ /* 0x042fe200078e00ff */
[----:B------:R-:W-:Y:S01]  /*63b0*/  LOP3.LUT R39, R39, 0xffe, RZ, 0xc0, !PT ;  /* 0x00000ffe27277812 */ /* 0x000fe200078ec0ff */
[----:B------:R-:W-:Y:S01]  /*63c0*/  VIADD R99, R97, 0x400 ;  /* 0x0000040061637836 */ /* 0x000fe20000000000 */
[----:B------:R-:W-:Y:S01]  /*63d0*/  P2R R95, PR, RZ, 0x40 ;  /* 0x00000040ff5f7803 */ /* 0x000fe20000000000 */
[----:B------:R-:W-:Y:S01]  /*63e0*/  IMAD.IADD R96, R92, 0x1, R97 ;  /* 0x000000015c607824 */ /* 0x000fe200078e0261 */
[----:B------:R-:W-:Y:S01]  /*63f0*/  @P6 SHF.L.U32 R4, R91, 0x1f, RZ ;  /* 0x0000001f5b046819 */ /* 0x000fe200000006ff */
[----:B------:R-:W-:Y:S01]  /*6400*/  IMAD.IADD R39, R36, 0x1, -R39 ;  /* 0x0000000124277824 */ /* 0x000fe200078e0a27 */
[----:B------:R-:W-:Y:S02]  /*6410*/  @P2 SEL R2, R5, R2, !P4 ;  /* 0x0000000205022207 */ /* 0x000fe40006000000 */
[----:B------:R-:W1:Y:S01]  /*6420*/  @P6 SYNCS.PHASECHK.TRANS64.TRYWAIT P1, [UR44+0x90], R4 ;  /* 0x00009004ff0065a7 */ /* 0x000e62000802112c */
[----:B------:R-:W-:Y:S02]  /*6430*/  LOP3.LUT R0, R0, 0xffffff00, RZ, 0xc0, !PT ;  /* 0xffffff0000007812 */ /* 0x000fe400078ec0ff */
[----:B------:R-:W-:Y:S03]  /*6440*/  LOP3.LUT R2, R2, 0x1, RZ, 0xc0, !PT ;  /* 0x0000000102027812 */ /* 0x000fe600078ec0ff */
[----:B------:R-:W-:Y:S01]  /*6450*/  IMAD.IADD R0, R37, 0x1, R0 ;  /* 0x0000000125007824 */ /* 0x000fe200078e0200 */
[----:B------:R-:W-:Y:S03]  /*6460*/  ISETP.NE.U32.AND P5, PT, R2, 0x1, PT ;  /* 0x000000010200780c */ /* 0x000fe60003fa5070 */
[----:B------:R-:W-:Y:S01]  /*6470*/  IMAD R39, R39, 0x100000, R0 ;  /* 0x0010000027277824 */ /* 0x000fe200078e0200 */
[----:B------:R-:W-:Y:S01]  /*6480*/  P2R R61, PR, RZ, 0x20 ;  /* 0x00000020ff3d7803 */ /* 0x000fe20000000000 */
[----:B------:R2:W4:Y:S01]  /*6490*/  SYNCS.PHASECHK.TRANS64.TRYWAIT P0, [R98+URZ+0x100], R3 ;  /* 0x00010003620075a7 */ /* 0x00052200080011ff */
[----:B-1----:R-:W-:Y:S01]  /*64a0*/  @P6 SEL R60, RZ, 0x1, !P1 ;  /* 0x00000001ff3c6807 */ /* 0x002fe20004800000 */
[----:B--2---:R-:W-:Y:S06]  /*64b0*/  @!P6 BRA `(.L_x_104) ;  /* 0x000000000068e947 */ /* 0x004fec0003800000 */
[C---:B------:R-:W-:Y:S01]  /*64c0*/  @P5 IMAD R5, R93.reuse, 0x2, R99 ;  /* 0x000000025d055824 */ /* 0x040fe200078e0263 */
[----:B------:R-:W-:Y:S01]  /*64d0*/  ISETP.NE.AND P1, PT, R60, RZ, PT ;  /* 0x000000ff3c00720c */ /* 0x000fe20003f25270 */
[----:B------:R-:W-:Y:S01]  /*64e0*/  @P5 IMAD R2, R93, 0x2, R97 ;  /* 0x000000025d025824 */ /* 0x000fe200078e0261 */
[----:B------:R-:W-:Y:S01]  /*64f0*/  BSSY B0, `(.L_x_105) ;  /* 0x000000e000007945 */ /* 0x000fe20003800000 */
[----:B------:R-:W-:Y:S01]  /*6500*/  IMAD.MOV.U32 R74, RZ, RZ, RZ ;  /* 0x000000ffff4a7224 */ /* 0x000fe200078e00ff */
[----:B------:R-:W-:Y:S01]  /*6510*/  CS2R R66, SRZ ;  /* 0x0000000000427805 */ /* 0x000fe2000001ff00 */
[----:B------:R-:W-:Y:S01]  /*6520*/  @P5 IMAD.IADD R4, R92, 0x1, R5 ;  /* 0x000000015c045824 */ /* 0x000fe200078e0205 */
[----:B------:R-:W-:Y:S02]  /*6530*/  CS2R R64, SRZ ;  /* 0x0000000000407805 */ /* 0x000fe4000001ff00 */
[----:B------:R-:W-:Y:S02]  /*6540*/  CS2R R72, SRZ ;  /* 0x0000000000487805 */ /* 0x000fe4000001ff00 */
[----:B------:R-:W-:Y:S02]  /*6550*/  CS2R R50, SRZ ;  /* 0x0000000000327805 */ /* 0x000fe4000001ff00 */
[----:B------:R-:W-:Y:S02]  /*6560*/  CS2R R48, SRZ ;  /* 0x0000000000307805 */ /* 0x000fe4000001ff00 */
[----:B------:R-:W-:Y:S02]  /*6570*/  CS2R R58, SRZ ;  /* 0x00000000003a7805 */ /* 0x000fe4000001ff00 */
[----:B------:R-:W-:Y:S01]  /*6580*/  CS2R R56, SRZ ;  /* 0x0000000000387805 */ /* 0x000fe2000001ff00 */
[----:B------:R-:W-:Y:S06]  /*6590*/  @P1 BRA `(.L_x_106) ;  /* 0x00000000000c1947 */ /* 0x000fec0003800000 */
[----:B------:R-:W-:Y:S04]  /*65a0*/  SHF.L.U32 R5, R91, 0x1f, RZ ;  /* 0x0000001f5b057819 */ /* 0x000fe800000006ff */
[----:B------:R-:W1:Y:S02]  /*65b0*/  SYNCS.PHASECHK.TRANS64.TRYWAIT P1, [UR44+0x90], R5 ;  /* 0x00009005ff0075a7 */ /* 0x000e64000802112c */
[----:B-1----:R-:W-:Y:S05]  /*65c0*/  @!P1 BRA `(.L_x_107) ;  /* 0x0000004000109947 */ /* 0x002fea0003800000 */
.L_x_106:
[----:B------:R-:W-:Y:S05]  /*65d0*/  BSYNC B0 ;  /* 0x0000000000007941 */ /* 0x000fea0003800000 */
.L_x_105:
[----:B------:R-:W-:Y:S01]  /*65e0*/  ISETP.NE.AND P1, PT, R61, RZ, PT ;  /* 0x000000ff3d00720c */ /* 0x000fe20003f25270 */
[----:B------:R-:W-:Y:S11]  /*65f0*/  HFMA2 R46, -RZ, RZ, 0, 5.9604644775390625e-08 ;  /* 0x00000001ff2e7431 */ /* 0x000ff600000001ff */
[----:B------:R-:W-:Y:S01]  /*6600*/  @!UPT UIADD3 URZ, UPT, UPT, URZ, URZ, URZ ;  /* 0x000000fffffff290 */ /* 0x000fe2000fffe0ff */
[----:B------:R-:W-:Y:S05]  /*6610*/  @P1 WARPSYNC.ALL ;  /* 0x0000000000001948 */ /* 0x000fea0003800000 */
[----:B------:R2:W1:Y:S04]  /*6620*/  @P1 LDSM.16.M88.4 R64, [R2+0x400] ;  /* 0x000400000240183b */ /* 0x0004680000000200 */
[----:B------:R2:W1:Y:S04]  /*6630*/  @P1 LDSM.16.M88.4 R72, [R4] ;  /* 0x000000000448183b */ /* 0x0004680000000200 */
[----:B------:R2:W1:Y:S04]  /*6640*/  @P1 LDSM.16.M88.4 R48, [R47+UR44+0x400] ;  /* 0x0004002c2f30183b */ /* 0x0004680008000200 */
[----:B------:R2:W1:Y:S02]  /*6650*/  @P1 LDSM.16.M88.4 R56, [R96+0x400] ;  /* 0x000400006038183b */ /* 0x0004640000000200 */
.L_x_104:
[----:B------:R-:W-:Y:S05]  /*6660*/  BSYNC B1 ;  /* 0x0000000000017941 */ /* 0x000fea0003800000 */
.L_x_103:
[----:B-1----:R-:W-:Y:S04]  /*6670*/  SHF.R.U32.HI R5, RZ, 0x15, R39 ;  /* 0x00000015ff057819 */ /* 0x002fe80000011627 */
[----:B------:R-:W-:Y:S01]  /*6680*/  LOP3.LUT P1, RZ, R5, 0x3, R82, 0x48, !PT ;  /* 0x0000000305ff7812 */ /* 0x000fe20007824852 */
[----:B------:R-:W-:Y:S01]  /*6690*/  @!UPT UIADD3 URZ, UPT, UPT, URZ, URZ, URZ ;  /* 0x000000fffffff290 */ /* 0x000fe2000fffe0ff */
[----:B----4-:R-:W-:Y:S11]  /*66a0*/  @P0 BRA `(.L_x_108) ;  /* 0x0000000000080947 */ /* 0x010ff60003800000 */
[----:B------:R-:W1:Y:S02]  /*66b0*/  SYNCS.PHASECHK.TRANS64.TRYWAIT P0, [R98+URZ+0x100], R3 ;  /* 0x00010003620075a7 */ /* 0x000e6400080011ff */
[----:B-1----:R-:W-:Y:S05]  /*66c0*/  @!P0 BRA `(.L_x_109) ;  /* 0x0000003c00e88947 */ /* 0x002fea0003800000 */
.L_x_108:
[----:B------:R-:W-:Y:S05]  /*66d0*/  @!P1 BRA `(.L_x_110) ;  /* 0x0000000000409947 */ /* 0x000fea0003800000 */
[----:B------:R-:W4:Y:S01]  /*66e0*/  LDCU.64 UR8, c[0x4][0x70] ;  /* 0x01000e00ff0877ac */ /* 0x000f220008000a00 */
[----:B-1----:R-:W-:Y:S01]  /*66f0*/  MOV R3, 0x0 ;  /* 0x0000000000037802 */ /* 0x002fe20000000f00 */
[----:B------:R-:W-:Y:S02]  /*6700*/  HFMA2 R12, -RZ, RZ, 0, 5.9604644775390625e-08 ;  /* 0x00000001ff0c7431 */ /* 0x000fe400000001ff */
[----:B------:R-:W-:Y:S02]  /*6710*/  IMAD.MOV.U32 R8, RZ, RZ, 0x192 ;  /* 0x00000192ff087424 */ /* 0x000fe400078e00ff */
[----:B------:R-:W-:Y:S01]  /*6720*/  IMAD.MOV.U32 R13, RZ, RZ, RZ ;  /* 0x000000ffff0d7224 */ /* 0x000fe200078e00ff */
[----:B------:R-:W1:Y:S01]  /*6730*/  LDCU.64 UR6, c[0x4][0x78] ;  /* 0x01000f00ff0677ac */ /* 0x000e620008000a00 */
[----:B--2---:R-:W2:Y:S01]  /*6740*/  LDC.64 R2, c[0x4][R3] ;  /* 0x0100000003027b82 */ /* 0x004ea20000000a00 */
[----:B------:R-:W5:Y:S01]  /*6750*/  LDCU.64 UR4, c[0x4][0x10] ;  /* 0x01000200ff0477ac */ /* 0x000f620008000a00 */
[----:B----4-:R-:W-:Y:S01]  /*6760*/  MOV R5, UR9 ;  /* 0x0000000900057c02 */ /* 0x010fe20008000f00 */
[----:B------:R-:W-:Y:S01]  /*6770*/  IMAD.U32 R4, RZ, RZ, UR8 ;  /* 0x00000008ff047e24 */ /* 0x000fe2000f8e00ff */
[----:B-1----:R-:W-:Y:S01]  /*6780*/  MOV R7, UR7 ;  /* 0x0000000700077c02 */ /* 0x002fe20008000f00 */
[----:B------:R-:W-:Y:S01]  /*6790*/  IMAD.U32 R6, RZ, RZ, UR6 ;  /* 0x00000006ff067e24 */ /* 0x000fe2000f8e00ff */
[----:B-----5:R-:W-:Y:S01]  /*67a0*/  MOV R11, UR5 ;  /* 0x00000005000b7c02 */ /* 0x020fe20008000f00 */
[----:B------:R-:W-:Y:S02]  /*67b0*/  IMAD.U32 R10, RZ, RZ, UR4 ;  /* 0x00000004ff0a7e24 */ /* 0x000fe4000f8e00ff */
[----:B------:R-:W-:Y:S07]  /*67c0*/  LEPC R20, `(.L_x_110) ;  /* 0x000000001014794e */ /* 0x000fee0000000000 */
[----:B--23--:R-:W-:Y:S05]  /*67d0*/  CALL.ABS.NOINC R2 ;  /* 0x0000000002007343 */ /* 0x00cfea0003c00000 */
.L_x_110:
[C---:B------:R-:W-:Y:S01]  /*67e0*/  SHF.L.U32 R40, R48.reuse, 0x10, RZ ;  /* 0x0000001030287819 */ /* 0x040fe200000006ff */
[----:B------:R-:W-:Y:S05]  /*67f0*/  WARPSYNC.ALL ;  /* 0x0000000000007948 */ /* 0x000fea0003800000 */
[----:B------:R-:W-:Y:S01]  /*6800*/  R2UR UR4, R39 ;  /* 0x00000000270472ca */ /* 0x000fe200000e0000 */
[----:B------:R-:W-:Y:S01]  /*6810*/  BSSY.RECONVERGENT B0, `(.L_x_111) ;  /* 0x000008b000007945 */ /* 0x000fe20003800200 */
[----:B------:R-:W-:Y:S02]  /*6820*/  LOP3.LUT R43, R48, 0xffff0000, RZ, 0xc0, !PT ;  /* 0xffff0000302b7812 */ /* 0x000fe400078ec0ff */
[----:B------:R-:W-:Y:S02]  /*6830*/  SHF.L.U32 R42, R49, 0x10, RZ ;  /* 0x00000010312a7819 */ /* 0x000fe400000006ff */
[----:B------:R-:W-:Y:S02]  /*6840*/  SHF.L.U32 R45, R51, 0x10, RZ ;  /* 0x00000010332d7819 */ /* 0x000fe400000006ff */
[----:B------:R-:W-:Y:S02]  /*6850*/  SHF.L.U32 R62, R93, 0x1, RZ ;  /* 0x000000015d3e7819 */ /* 0x000fe400000006ff */
[----:B------:R-:W-:Y:S02]  /*6860*/  ISETP.NE.AND P0, PT, R94, RZ, PT ;  /* 0x000000ff5e00720c */ /* 0x000fe40003f05270 */
[----:B------:R-:W-:Y:S01]  /*6870*/  IADD3 R99, PT, PT, R99, R62, RZ ;  /* 0x0000003e63637210 */ /* 0x000fe20007ffe0ff */
[----:B--2---:R-:W3:Y:S03]  /*6880*/  LDTM.16dp256bit.x8 R4, tmem[UR4] ;  /* 0x00000004000479ee */ /* 0x004ee600081a0000 */
[----:B------:R-:W-:Y:S01]  /*6890*/  IADD3 R100, PT, PT, R92, R99, RZ ;  /* 0x000000635c647210 */ /* 0x000fe20007ffe0ff */
[C---:B---3--:R-:W-:Y:S01]  /*68a0*/  FMUL R0, R38.reuse, R4 ;  /* 0x0000000426007220 */ /* 0x048fe20000400000 */
[C---:B------:R-:W-:Y:S01]  /*68b0*/  FMUL R2, R38.reuse, R5 ;  /* 0x0000000526027220 */ /* 0x040fe20000400000 */
[C---:B-1----:R-:W-:Y:S01]  /*68c0*/  FMUL R3, R38.reuse, R6 ;  /* 0x0000000626037220 */ /* 0x042fe20000400000 */
[----:B------:R-:W-:Y:S01]  /*68d0*/  FMUL R7, R38, R7 ;  /* 0x0000000726077220 */ /* 0x000fe20000400000 */
[----:B------:R-:W-:Y:S01]  /*68e0*/  FFMA R0, R41, R40, R0 ;  /* 0x0000002829007223 */ /* 0x000fe20000000000 */
[----:B------:R-:W-:Y:S01]  /*68f0*/  LOP3.LUT R40, R49, 0xffff0000, RZ, 0xc0, !PT ;  /* 0xffff000031287812 */ /* 0x000fe200078ec0ff */
[C---:B------:R-:W-:Y:S01]  /*6900*/  FFMA R2, R41.reuse, R43, R2 ;  /* 0x0000002b29027223 */ /* 0x040fe20000000002 */
[C---:B------:R-:W-:Y:S01]  /*6910*/  SHF.L.U32 R43, R50.reuse, 0x10, RZ ;  /* 0x00000010322b7819 */ /* 0x040fe200000006ff */
[C---:B------:R-:W-:Y:S01]  /*6920*/  FFMA R3, R41.reuse, R42, R3 ;  /* 0x0000002a29037223 */ /* 0x040fe20000000003 */
[----:B------:R-:W-:Y:S01]  /*6930*/  LOP3.LUT R42, R50, 0xffff0000, RZ, 0xc0, !PT ;  /* 0xffff0000322a7812 */ /* 0x000fe200078ec0ff */
[----:B------:R-:W-:Y:S01]  /*6940*/  FMUL R4, R38, R8 ;  /* 0x0000000826047220 */ /* 0x000fe20000400000 */
[----:B------:R-:W-:Y:S01]  /*6950*/  F2FP.BF16.F32.PACK_AB R52, R2, R0 ;  /* 0x000000000234723e */ /* 0x000fe200000010ff */
[----:B------:R-:W-:Y:S01]  /*6960*/  FFMA R7, R41, R40, R7 ;  /* 0x0000002829077223 */ /* 0x000fe20000000007 */
[----:B------:R-:W-:Y:S01]  /*6970*/  LOP3.LUT R40, R51, 0xffff0000, RZ, 0xc0, !PT ;  /* 0xffff000033287812 */ /* 0x000fe200078ec0ff */
[C---:B------:R-:W-:Y:S01]  /*6980*/  FMUL R5, R38.reuse, R9 ;  /* 0x0000000926057220 */ /* 0x040fe20000400000 */
[C---:B------:R-:W-:Y:S01]  /*6990*/  FMUL R6, R38.reuse, R10 ;  /* 0x0000000a26067220 */ /* 0x040fe20000400000 */
[----:B------:R-:W-:Y:S01]  /*69a0*/  FMUL R11, R38, R11 ;  /* 0x0000000b260b7220 */ /* 0x000fe20000400000 */
[----:B------:R-:W-:Y:S01]  /*69b0*/  F2FP.BF16.F32.PACK_AB R53, R7, R3 ;  /* 0x000000030735723e */ /* 0x000fe200000010ff */
[C---:B------:R-:W-:Y:S01]  /*69c0*/  FFMA R4, R41.reuse, R43, R4 ;  /* 0x0000002b29047223 */ /* 0x040fe20000000004 */
[C---:B------:R-:W-:Y:S01]  /*69d0*/  SHF.L.U32 R43, R56.reuse, 0x10, RZ ;  /* 0x00000010382b7819 */ /* 0x040fe200000006ff */
[----:B------:R-:W-:Y:S01]  /*69e0*/  FFMA R5, R41, R42, R5 ;  /* 0x0000002a29057223 */ /* 0x000fe20000000005 */
[----:B------:R-:W-:Y:S01]  /*69f0*/  LOP3.LUT R42, R57, 0xffff0000, RZ, 0xc0, !PT ;  /* 0xffff0000392a7812 */ /* 0x000fe200078ec0ff */
[----:B------:R-:W-:Y:S01]  /*6a00*/  FFMA R6, R41, R45, R6 ;  /* 0x0000002d29067223 */ /* 0x000fe20000000006 */
[----:B------:R-:W-:Y:S01]  /*6a10*/  SHF.L.U32 R45, R57, 0x10, RZ ;  /* 0x00000010392d7819 */ /* 0x000fe200000006ff */
[----:B------:R-:W-:Y:S01]  /*6a20*/  FFMA R11, R41, R40, R11 ;  /* 0x00000028290b7223 */ /* 0x000fe2000000000b */
[----:B------:R-:W-:Y:S01]  /*6a30*/  LOP3.LUT R40, R56, 0xffff0000, RZ, 0xc0, !PT ;  /* 0xffff000038287812 */ /* 0x000fe200078ec0ff */
[C---:B------:R-:W-:Y:S01]  /*6a40*/  FMUL R8, R38.reuse, R12 ;  /* 0x0000000c26087220 */ /* 0x040fe20000400000 */
[----:B------:R-:W-:Y:S01]  /*6a50*/  F2FP.BF16.F32.PACK_AB R54, R5, R4 ;  /* 0x000000040536723e */ /* 0x000fe200000010ff */
[C---:B------:R-:W-:Y:S01]  /*6a60*/  FMUL R9, R38.reuse, R13 ;  /* 0x0000000d26097220 */ /* 0x040fe20000400000 */
[----:B------:R-:W-:Y:S01]  /*6a70*/  F2FP.BF16.F32.PACK_AB R55, R11, R6 ;  /* 0x000000060b37723e */ /* 0x000fe200000010ff */
[C---:B------:R-:W-:Y:S01]  /*6a80*/  FMUL R10, R38.reuse, R14 ;  /* 0x0000000e260a7220 */ /* 0x040fe20000400000 */
[----:B------:R-:W-:Y:S01]  /*6a90*/  FMUL R15, R38, R15 ;  /* 0x0000000f260f7220 */ /* 0x000fe20000400000 */
[----:B------:R-:W-:Y:S01]  /*6aa0*/  FFMA R8, R41, R43, R8 ;  /* 0x0000002b29087223 */ /* 0x000fe20000000008 */
[----:B------:R-:W-:Y:S01]  /*6ab0*/  SHF.L.U32 R43, R59, 0x10, RZ ;  /* 0x000000103b2b7819 */ /* 0x000fe200000006ff */
[C---:B------:R-:W-:Y:S01]  /*6ac0*/  FFMA R9, R41.reuse, R40, R9 ;  /* 0x0000002829097223 */ /* 0x040fe20000000009 */
[C---:B------:R-:W-:Y:S01]  /*6ad0*/  SHF.L.U32 R40, R58.reuse, 0x10, RZ ;  /* 0x000000103a287819 */ /* 0x040fe200000006ff */
        /* <DEDUP_REMOVED lines=8> */
[----:B------:R-:W-:Y:S01]  /*6b60*/  FMUL R14, R38, R18 ;  /* 0x00000012260e7220 */ /* 0x000fe20000400000 */
[----:B------:R-:W-:Y:S01]  /*6b70*/  FFMA R12, R41, R40, R12 ;  /* 0x00000028290c7223 */ /* 0x000fe2000000000c */
[----:B------:R-:W-:Y:S01]  /*6b80*/  LOP3.LUT R40, R59, 0xffff0000, RZ, 0xc0, !PT ;  /* 0xffff00003b287812 */ /* 0x000fe200078ec0ff */
[C---:B------:R-:W-:Y:S01]  /*6b90*/  FFMA R13, R41.reuse, R42, R13 ;  /* 0x0000002a290d7223 */ /* 0x040fe2000000000d */
[----:B------:R-:W-:Y:S01]  /*6ba0*/  LOP3.LUT R42, R64, 0xffff0000, RZ, 0xc0, !PT ;  /* 0xffff0000402a7812 */ /* 0x000fe200078ec0ff */
[----:B------:R-:W-:Y:S01]  /*6bb0*/  FMUL R19, R38, R19 ;  /* 0x0000001326137220 */ /* 0x000fe20000400000 */
[----:B------:R-:W-:Y:S01]  /*6bc0*/  FFMA R14, R41, R43, R14 ;  /* 0x0000002b290e7223 */ /* 0x000fe2000000000e */
[----:B------:R-:W-:Y:S01]  /*6bd0*/  SHF.L.U32 R43, R64, 0x10, RZ ;  /* 0x00000010402b7819 */ /* 0x000fe200000006ff */
[C---:B------:R-:W-:Y:S01]  /*6be0*/  FMUL R16, R38.reuse, R20 ;  /* 0x0000001426107220 */ /* 0x040fe20000400000 */
        /* <DEDUP_REMOVED lines=19> */
[----:B------:R1:W-:Y:S01]  /*6d20*/  STSM.16.M88.4 [R97+0x400], R52 ;  /* 0x0004003461007844 */ /* 0x0003e20000000200 */
[C---:B------:R-:W-:Y:S01]  /*6d30*/  FMUL R22, R38.reuse, R26 ;  /* 0x0000001a26167220 */ /* 0x040fe20000400000 */
[----:B------:R-:W-:Y:S01]  /*6d40*/  FMUL R27, R38, R27 ;  /* 0x0000001b261b7220 */ /* 0x000fe20000400000 */
[----:B------:R-:W-:Y:S01]  /*6d50*/  FFMA R20, R41, R43, R20 ;  /* 0x0000002b29147223 */ /* 0x000fe20000000014 */
[----:B------:R-:W-:Y:S01]  /*6d60*/  SHF.L.U32 R43, R73, 0x10, RZ ;  /* 0x00000010492b7819 */ /* 0x000fe200000006ff */
[C---:B------:R-:W-:Y:S01]  /*6d70*/  FFMA R21, R41.reuse, R40, R21 ;  /* 0x0000002829157223 */ /* 0x040fe20000000015 */
[C---:B------:R-:W-:Y:S02]  /*6d80*/  SHF.L.U32 R40, R72.reuse, 0x10, RZ ;  /* 0x0000001048287819 */ /* 0x040fe400000006ff */
[----:B------:R1:W-:Y:S01]  /*6d90*/  STSM.16.M88.4 [R96+0x400], R68 ;  /* 0x0004004460007844 */ /* 0x0003e20000000200 */
[----:B------:R-:W-:Y:S01]  /*6da0*/  FFMA R22, R41, R45, R22 ;  /* 0x0000002d29167223 */ /* 0x000fe20000000016 */
[----:B------:R-:W-:Y:S01]  /*6db0*/  SHF.L.U32 R45, R75, 0x10, RZ ;  /* 0x000000104b2d7819 */ /* 0x000fe200000006ff */
[C---:B------:R-:W-:Y:S01]  /*6dc0*/  FFMA R27, R41.reuse, R42, R27 ;  /* 0x0000002a291b7223 */ /* 0x040fe2000000001b */
[----:B------:R-:W-:Y:S01]  /*6dd0*/  LOP3.LUT R42, R72, 0xffff0000, RZ, 0xc0, !PT ;  /* 0xffff0000482a7812 */ /* 0x000fe200078ec0ff */
[C---:B------:R-:W-:Y:S01]  /*6de0*/  FMUL R24, R38.reuse, R28 ;  /* 0x0000001c26187220 */ /* 0x040fe20000400000 */
[C---:B------:R-:W-:Y:S01]  /*6df0*/  FMUL R25, R38.reuse, R29 ;  /* 0x0000001d26197220 */ /* 0x040fe20000400000 */
[C---:B------:R-:W-:Y:S01]  /*6e00*/  FMUL R26, R38.reuse, R30 ;  /* 0x0000001e261a7220 */ /* 0x040fe20000400000 */
[----:B------:R-:W-:Y:S01]  /*6e10*/  FMUL R31, R38, R31 ;  /* 0x0000001f261f7220 */ /* 0x000fe20000400000 */
[----:B------:R-:W-:Y:S01]  /*6e20*/  FFMA R24, R41, R40, R24 ;  /* 0x0000002829187223 */ /* 0x000fe20000000018 */
[----:B------:R-:W-:Y:S01]  /*6e30*/  LOP3.LUT R40, R73, 0xffff0000, RZ, 0xc0, !PT ;  /* 0xffff000049287812 */ /* 0x000fe200078ec0ff */
[C---:B------:R-:W-:Y:S01]  /*6e40*/  FFMA R25, R41.reuse, R42, R25 ;  /* 0x0000002a29197223 */ /* 0x040fe20000000019 */
[C---:B------:R-:W-:Y:S01]  /*6e50*/  FFMA R26, R41.reuse, R43, R26 ;  /* 0x0000002b291a7223 */ /* 0x040fe2000000001a */
[----:B------:R-:W-:Y:S01]  /*6e60*/  SHF.L.U32 R43, R74, 0x10, RZ ;  /* 0x000000104a2b7819 */ /* 0x000fe200000006ff */
[----:B------:R-:W-:Y:S01]  /*6e70*/  FMUL R28, R38, R32 ;  /* 0x00000020261c7220 */ /* 0x000fe20000400000 */
[----:B------:R-:W-:Y:S01]  /*6e80*/  LOP3.LUT R42, R74, 0xffff0000, RZ, 0xc0, !PT ;  /* 0xffff00004a2a7812 */ /* 0x000fe200078ec0ff */
[----:B------:R-:W-:Y:S01]  /*6e90*/  FFMA R31, R41, R40, R31 ;  /* 0x00000028291f7223 */ /* 0x000fe2000000001f */
[C---:B------:R-:W-:Y:S01]  /*6ea0*/  FMUL R29, R38.reuse, R33 ;  /* 0x00000021261d7220 */ /* 0x040fe20000400000 */
[C---:B------:R-:W-:Y:S01]  /*6eb0*/  FMUL R30, R38.reuse, R34 ;  /* 0x00000022261e7220 */ /* 0x040fe20000400000 */
[----:B------:R-:W-:Y:S01]  /*6ec0*/  LOP3.LUT R40, R75, 0xffff0000, RZ, 0xc0, !PT ;  /* 0xffff00004b287812 */ /* 0x000fe200078ec0ff */
[----:B------:R-:W-:Y:S01]  /*6ed0*/  FMUL R35, R38, R35 ;  /* 0x0000002326237220 */ /* 0x000fe20000400000 */
[C---:B------:R-:W-:Y:S01]  /*6ee0*/  FFMA R28, R41.reuse, R43, R28 ;  /* 0x0000002b291c7223 */ /* 0x040fe2000000001c */
[C---:B------:R-:W-:Y:S01]  /*6ef0*/  FFMA R29, R41.reuse, R42, R29 ;  /* 0x0000002a291d7223 */ /* 0x040fe2000000001d */
[C---:B------:R-:W-:Y:S01]  /*6f00*/  FFMA R30, R41.reuse, R45, R30 ;  /* 0x0000002d291e7223 */ /* 0x040fe2000000001e */
[----:B------:R-:W-:Y:S01]  /*6f10*/  FFMA R35, R41, R40, R35 ;  /* 0x0000002829237223 */ /* 0x000fe20000000023 */
[----:B------:R-:W-:Y:S02]  /*6f20*/  F2FP.BF16.F32.PACK_AB R106, R21, R20 ;  /* 0x00000014156a723e */ /* 0x000fe400000010ff */
[----:B------:R-:W-:Y:S02]  /*6f30*/  F2FP.BF16.F32.PACK_AB R107, R27, R22 ;  /* 0x000000161b6b723e */ /* 0x000fe400000010ff */
[----:B------:R-:W-:Y:S02]  /*6f40*/  F2FP.BF16.F32.PACK_AB R108, R25, R24 ;  /* 0x00000018196c723e */ /* 0x000fe400000010ff */
[----:B------:R-:W-:Y:S01]  /*6f50*/  F2FP.BF16.F32.PACK_AB R109, R31, R26 ;  /* 0x0000001a1f6d723e */ /* 0x000fe200000010ff */
[----:B------:R1:W-:Y:S01]  /*6f60*/  STSM.16.M88.4 [R99], R104 ;  /* 0x0000006863007844 */ /* 0x0003e20000000200 */
[----:B------:R-:W-:Y:S02]  /*6f70*/  F2FP.BF16.F32.PACK_AB R110, R29, R28 ;  /* 0x0000001c1d6e723e */ /* 0x000fe400000010ff */
[----:B------:R-:W-:Y:S05]  /*6f80*/  F2FP.BF16.F32.PACK_AB R111, R35, R30 ;  /* 0x0000001e236f723e */ /* 0x000fea00000010ff */
[----:B------:R1:W-:Y:S01]  /*6f90*/  STSM.16.M88.4 [R100], R108 ;  /* 0x0000006c64007844 */ /* 0x0003e20000000200 */
[----:B------:R-:W-:Y:S01]  /*6fa0*/  @!PT LDS RZ, [RZ] ;  /* 0x00000000fffff984 */ /* 0x000fe20000000800 */
[----:B------:R-:W-:Y:S01]  /*6fb0*/  @!PT LDS RZ, [RZ] ;  /* 0x00000000fffff984 */ /* 0x000fe20000000800 */
[----:B------:R-:W-:Y:S01]  /*6fc0*/  @!PT LDS RZ, [RZ] ;  /* 0x00000000fffff984 */ /* 0x000fe20000000800 */
[----:B------:R-:W-:Y:S01]  /*6fd0*/  @!PT LDS RZ, [RZ] ;  /* 0x00000000fffff984 */ /* 0x000fe20000000800 */
[----:B------:R2:W-:Y:S07]  /*6fe0*/  MEMBAR.ALL.CTA ;  /* 0x0000000000007992 */ /* 0x0005ee0000008000 */
[----:B--2---:R-:W2:Y:S02]  /*6ff0*/  FENCE.VIEW.ASYNC.S ;  /* 0x00000000000073c6 */ /* 0x004ea40000000000 */
[----:B--2---:R-:W-:Y:S06]  /*7000*/  BAR.SYNC.DEFER_BLOCKING 0x1, 0x80 ;  /* 0x0042000000007b1d */ /* 0x004fec0000010000 */
[----:B------:R-:W-:Y:S05]  /*7010*/  @P0 BRA `(.L_x_112) ;  /* 0x0000000000280947 */ /* 0x000fea0003800000 */
[----:B------:R-:W2:Y:S01]  /*7020*/  LDCU.64 UR6, c[0x0][0x348] ;  /* 0x00006900ff0677ac */ /* 0x000ea20008000a00 */
[----:B------:R-:W-:Y:S01]  /*7030*/  UIADD3 UR4, UPT, UPT, UR44, 0x400, URZ ;  /* 0x000004002c047890 */ /* 0x000fe2000fffe0ff */
[----:B------:R-:W-:Y:S05]  /*7040*/  UMOV UR51, UR36 ;  /* 0x0000002400337c82 */ /* 0x000fea0008000000 */
[----:B------:R-:W-:Y:S04]  /*7050*/  MOV R86, UR4 ;  /* 0x0000000400567c02 */ /* 0x000fe80008000f00 */
[----:B------:R-:W-:Y:S01]  /*7060*/  R2UR UR48, R86 ;  /* 0x00000000563072ca */ /* 0x000fe200000e0000 */
[----:B--2---:R-:W-:Y:S04]  /*7070*/  UIADD3 UR4, UP0, UPT, UR6, 0x680, URZ ;  /* 0x0000068006047890 */ /* 0x004fe8000ff1e0ff */
[----:B------:R-:W-:Y:S09]  /*7080*/  UIADD3.X UR5, UPT, UPT, URZ, UR7, URZ, UP0, !UPT ;  /* 0x00000007ff057290 */ /* 0x000ff200087fe4ff */
[----:B------:R2:W-:Y:S01]  /*7090*/  UTMASTG.3D [UR48], [UR4] ;  /* 0x00000030040073b5 */ /* 0x0005e20008010000 */
[----:B------:R0:W-:Y:S01]  /*70a0*/  UTMACMDFLUSH ;  /* 0x00000000000079b7 */ /* 0x0001e20000000000 */
[----:B--2---:R-:W-:Y:S04]  /*70b0*/  DEPBAR.LE SB0, 0x1 ;  /* 0x000080400000791a */ /* 0x004fe80000000000 */
.L_x_112:
[----:B------:R-:W-:Y:S05]  /*70c0*/  BSYNC.RECONVERGENT B0 ;  /* 0x0000000000007941 */ /* 0x000fea0003800200 */
.L_x_111:
[----:B------:R-:W-:Y:S01]  /*70d0*/  BAR.SYNC.DEFER_BLOCKING 0x1, 0x80 ;  /* 0x0042000000007b1d */ /* 0x000fe20000010000 */
[----:B------:R-:W-:Y:S01]  /*70e0*/  ISETP.NE.AND P1, PT, R95, RZ, PT ;  /* 0x000000ff5f00720c */ /* 0x000fe20003f25270 */
[----:B------:R-:W-:Y:S01]  /*70f0*/  UISETP.NE.AND UP0, UPT, UR47, URZ, UPT ;  /* 0x000000ff2f00728c */ /* 0x000fe2000bf05270 */
[----:B------:R-:W-:Y:S11]  /*7100*/  LEA R3, R46, UR44, 0x3 ;  /* 0x0000002c2e037c11 */ /* 0x000ff6000f8e18ff */
[----:B------:R-:W-:Y:S01]  /*7110*/  @P1 SHF.L.U32 R4, R91, 0x1f, RZ ;  /* 0x0000001f5b041819 */ /* 0x000fe200000006ff */
[----:B------:R-:W-:Y:S06]  /*7120*/  BRA.U !UP0, `(.L_x_113) ;  /* 0x0000000108247547 */ /* 0x000fec000b800000 */
[----:B------:R-:W2:Y:S01]  /*7130*/  S2R R0, SR_CgaCtaId ;  /* 0x0000000000007919 */ /* 0x000ea20000008800 */
[----:B------:R-:W-:Y:S01]  /*7140*/  IMAD.U32 R2, RZ, RZ, UR46 ;  /* 0x0000002eff027e24 */ /* 0x000fe2000f8e00ff */
[----:B------:R-:W-:Y:S04]  /*7150*/  UIADD3 UR4, UPT, UPT, UR46, 0x1, URZ ;  /* 0x000000012e047890 */ /* 0x000fe8000fffe0ff */
[----:B------:R-:W-:Y:S01]  /*7160*/  @P1 LEA R2, R2, UR44, 0x3 ;  /* 0x0000002c02021c11 */ /* 0x000fe2000f8e18ff */
[----:B------:R-:W-:Y:S04]  /*7170*/  UISETP.NE.AND UP0, UPT, UR4, 0x4, UPT ;  /* 0x000000040400788c */ /* 0x000fe8000bf05270 */
[----:B------:R-:W-:Y:S01]  /*7180*/  @P1 VIADD R5, R2, 0xb0 ;  /* 0x000000b002051836 */ /* 0x000fe20000000000 */
[----:B------:R-:W-:Y:S04]  /*7190*/  USEL UR46, UR4, URZ, UP0 ;  /* 0x000000ff042e7287 */ /* 0x000fe80008000000 */
[----:B--2---:R-:W-:Y:S04]  /*71a0*/  @P1 PRMT R0, R0, 0x654, R5 ;  /* 0x0000065400001816 */ /* 0x004fe80000000005 */
[----:B------:R2:W-:Y:S04]  /*71b0*/  @P1 SYNCS.ARRIVE.TRANS64.RED.A1T0 RZ, [R0+URZ], RZ ;  /* 0x000000ff00ff19a7 */ /* 0x0005e800081004ff */
.L_x_113:
[----:B------:R-:W3:Y:S01]  /*71c0*/  @P1 SYNCS.PHASECHK.TRANS64.TRYWAIT P0, [R3+URZ+0x90], R4 ;  /* 0x00009004030015a7 */ /* 0x000ee200080011ff */
[----:B------:R-:W-:Y:S01]  /*71d0*/  BSSY B1, `(.L_x_114) ;  /* 0x0000017000017945 */ /* 0x000fe20003800000 */
[----:B---3--:R-:W-:Y:S03]  /*71e0*/  @P1 SEL R60, RZ, 0x1, !P0 ;  /* 0x00000001ff3c1807 */ /* 0x008fe60004000000 */
[----:B------:R-:W-:Y:S05]  /*71f0*/  @!P1 BRA `(.L_x_115) ;  /* 0x0000000000509947 */ /* 0x000fea0003800000 */
[----:B------:R-:W-:Y:S01]  /*7200*/  ISETP.NE.AND P1, PT, R61, RZ, PT ;  /* 0x000000ff3d00720c */ /* 0x000fe20003f25270 */
[----:B------:R-:W-:Y:S01]  /*7210*/  BSSY B0, `(.L_x_116) ;  /* 0x000000a000007945 */ /* 0x000fe20003800000 */
[----:B------:R-:W-:Y:S11]  /*7220*/  ISETP.NE.AND P0, PT, R60, RZ, PT ;  /* 0x000000ff3c00720c */ /* 0x000ff60003f05270 */
[----:B------:R-:W-:Y:S04]  /*7230*/  @P1 IMAD R4, R46, 0x2000, R47 ;  /* 0x000020002e041824 */ /* 0x000fe800078e022f */
[----:B------:R-:W-:Y:S04]  /*7240*/  @P1 VIADD R7, R4, UR44 ;  /* 0x0000002c04071c36 */ /* 0x000fe80008000000 */
[----:B------:R-:W-:Y:S01]  /*7250*/  @P1 IMAD.IADD R2, R92, 0x1, R7 ;  /* 0x000000015c021824 */ /* 0x000fe200078e0207 */
[----:B------:R-:W-:Y:S01]  /*7260*/  @P1 IADD3 R5, PT, PT, R62, R7, RZ ;  /* 0x000000073e051210 */ /* 0x000fe20007ffe0ff */
[----:B------:R-:W-:Y:S06]  /*7270*/  @P0 BRA `(.L_x_117) ;  /* 0x00000000000c0947 */ /* 0x000fec0003800000 */
[----:B--2---:R-:W-:Y:S04]  /*7280*/  SHF.L.U32 R0, R91, 0x1f, RZ ;  /* 0x0000001f5b007819 */ /* 0x004fe800000006ff */
[----:B------:R-:W2:Y:S02]  /*7290*/  SYNCS.PHASECHK.TRANS64.TRYWAIT P0, [R3+URZ+0x90], R0 ;  /* 0x00009000030075a7 */ /* 0x000ea400080011ff */
[----:B--2---:R-:W-:Y:S05]  /*72a0*/  @!P0 BRA `(.L_x_118) ;  /* 0x0000003400048947 */ /* 0x004fea0003800000 */
.L_x_117:
[----:B------:R-:W-:Y:S05]  /*72b0*/  BSYNC B0 ;  /* 0x0000000000007941 */ /* 0x000fea0003800000 */
.L_x_116:
[----:B------:R-:W-:Y:S02]  /*72c0*/  ISETP.NE.AND P0, PT, R61, RZ, PT ;  /* 0x000000ff3d00720c */ /* 0x000fe40003f05270 */
[----:B------:R-:W-:Y:S11]  /*72d0*/  IADD3 R46, PT, PT, R46, 0x1, RZ ;  /* 0x000000012e2e7810 */ /* 0x000ff60007ffe0ff */
[----:B--2---:R-:W-:Y:S01]  /*72e0*/  @P0 IMAD.IADD R0, R92, 0x1, R5 ;  /* 0x000000015c000824 */ /* 0x004fe200078e0205 */
[----:B------:R-:W-:Y:S05]  /*72f0*/  @P0 WARPSYNC.ALL ;  /* 0x0000000000000948 */ /* 0x000fea0003800000 */
[----:B------:R3:W4:Y:S04]  /*7300*/  @P0 LDSM.16.M88.4 R48, [R4+UR44+0x400] ;  /* 0x0004002c0430083b */ /* 0x0007280008000200 */
[----:B------:R3:W2:Y:S04]  /*7310*/  @P0 LDSM.16.M88.4 R56, [R2+0x400] ;  /* 0x000400000238083b */ /* 0x0006a80000000200 */
[----:B------:R3:W1:Y:S04]  /*7320*/  @P0 LDSM.16.M88.4 R64, [R5+0x400] ;  /* 0x000400000540083b */ /* 0x0006680000000200 */
[----:B------:R3:W1:Y:S02]  /*7330*/  @P0 LDSM.16.M88.4 R72, [R0+0x400] ;  /* 0x000400000048083b */ /* 0x0006640000000200 */
.L_x_115:
[----:B------:R-:W-:Y:S05]  /*7340*/  BSYNC B1 ;  /* 0x0000000000017941 */ /* 0x000fea0003800000 */
.L_x_114:
[----:B------:R-:W-:Y:S05]  /*7350*/  VIADD R3, R39, 0x40 ;  /* 0x0000004027037836 */ /* 0x000fea0000000000 */
[----:B------:R-:W-:Y:S04]  /*7360*/  SHF.R.U32.HI R3, RZ, 0x15, R3 ;  /* 0x00000015ff037819 */ /* 0x000fe80000011603 */
[----:B------:R-:W-:Y:S11]  /*7370*/  LOP3.LUT P0, RZ, R3, 0x3, R82, 0x48, !PT ;  /* 0x0000000303ff7812 */ /* 0x000ff60007804852 */
[----:B------:R-:W-:Y:S02]  /*7380*/  @!UPT UIADD3 URZ, UPT, UPT, URZ, URZ, URZ ;  /* 0x000000fffffff290 */ /* 0x000fe4000fffe0ff */
[----:B------:R-:W-:Y:S05]  /*7390*/  @!P0 BRA `(.L_x_119) ;  /* 0x0000000000408947 */ /* 0x000fea0003800000 */
[----:B------:R-:W5:Y:S01]  /*73a0*/  LDCU.64 UR8, c[0x4][0x70] ;  /* 0x01000e00ff0877ac */ /* 0x000f620008000a00 */
[----:B------:R-:W-:Y:S01]  /*73b0*/  MOV R3, 0x0 ;  /* 0x0000000000037802 */ /* 0x000fe20000000f00 */
[----:B------:R-:W-:Y:S02]  /*73c0*/  HFMA2 R12, -RZ, RZ, 0, 5.9604644775390625e-08 ;  /* 0x00000001ff0c7431 */ /* 0x000fe400000001ff */
[----:B------:R-:W-:Y:S02]  /*73d0*/  IMAD.MOV.U32 R8, RZ, RZ, 0x192 ;  /* 0x00000192ff087424 */ /* 0x000fe400078e00ff */
[----:B------:R-:W-:Y:S01]  /*73e0*/  IMAD.MOV.U32 R13, RZ, RZ, RZ ;  /* 0x000000ffff0d7224 */ /* 0x000fe200078e00ff */
[----:B------:R-:W2:Y:S01]  /*73f0*/  LDCU.64 UR6, c[0x4][0x78] ;  /* 0x01000f00ff0677ac */ /* 0x000ea20008000a00 */
[----:B---3--:R-:W3:Y:S01]  /*7400*/  LDC.64 R2, c[0x4][R3] ;  /* 0x0100000003027b82 */ /* 0x008ee20000000a00 */
[----:B------:R-:W4:Y:S01]  /*7410*/  LDCU.64 UR4, c[0x4][0x10] ;  /* 0x01000200ff0477ac */ /* 0x000f220008000a00 */
[----:B-----5:R-:W-:Y:S01]  /*7420*/  MOV R5, UR9 ;  /* 0x0000000900057c02 */ /* 0x020fe20008000f00 */
[----:B------:R-:W-:Y:S01]  /*7430*/  IMAD.U32 R4, RZ, RZ, UR8 ;  /* 0x00000008ff047e24 */ /* 0x000fe2000f8e00ff */
[----:B--2---:R-:W-:Y:S01]  /*7440*/  MOV R7, UR7 ;  /* 0x0000000700077c02 */ /* 0x004fe20008000f00 */
[----:B------:R-:W-:Y:S01]  /*7450*/  IMAD.U32 R6, RZ, RZ, UR6 ;  /* 0x00000006ff067e24 */ /* 0x000fe2000f8e00ff */
[----:B----4-:R-:W-:Y:S01]  /*7460*/  MOV R11, UR5 ;  /* 0x00000005000b7c02 */ /* 0x010fe20008000f00 */
[----:B------:R-:W-:Y:S02]  /*7470*/  IMAD.U32 R10, RZ, RZ, UR4 ;  /* 0x00000004ff0a7e24 */ /* 0x000fe4000f8e00ff */
[----:B------:R-:W-:Y:S07]  /*7480*/  LEPC R20, `(.L_x_119) ;  /* 0x000000001014794e */ /* 0x000fee0000000000 */
[----:B-1-3--:R-:W-:Y:S05]  /*7490*/  CALL.ABS.NOINC R2 ;  /* 0x0000000002007343 */ /* 0x00afea0003c00000 */
.L_x_119:
[C---:B----4-:R-:W-:Y:S01]  /*74a0*/  SHF.L.U32 R40, R48.reuse, 0x10, RZ ;  /* 0x0000001030287819 */ /* 0x050fe200000006ff */
[----:B------:R-:W-:Y:S05]  /*74b0*/  WARPSYNC.ALL ;  /* 0x0000000000007948 */ /* 0x000fea0003800000 */
[----:B------:R-:W-:Y:S01]  /*74c0*/  R2UR UR4, R39 ;  /* 0x00000000270472ca */ /* 0x000fe200000e0000 */
[----:B------:R-:W4:Y:S01]  /*74d0*/  S2R R101, SR_CgaCtaId ;  /* 0x0000000000657919 */ /* 0x000f220000008800 */
[----:B------:R-:W-:Y:S01]  /*74e0*/  LOP3.LUT R43, R48, 0xffff0000, RZ, 0xc0, !PT ;  /* 0xffff0000302b7812 */ /* 0x000fe200078ec0ff */
[----:B------:R-:W-:Y:S01]  /*74f0*/  BSSY.RECONVERGENT B0, `(.L_x_120) ;  /* 0x000008e000007945 */ /* 0x000fe20003800200 */
[----:B------:R-:W-:Y:S02]  /*7500*/  LOP3.LUT R42, R49, 0xffff0000, RZ, 0xc0, !PT ;  /* 0xffff0000312a7812 */ /* 0x000fe400078ec0ff */
[----:B------:R-:W-:Y:S02]  /*7510*/  LOP3.LUT R44, R50, 0xffff0000, RZ, 0xc0, !PT ;  /* 0xffff0000322c7812 */ /* 0x000fe400078ec0ff */
[----:B--2---:R-:W-:Y:S02]  /*7520*/  SHF.L.U32 R45, R59, 0x10, RZ ;  /* 0x000000103b2d7819 */ /* 0x004fe400000006ff */
[----:B------:R-:W-:Y:S02]  /*7530*/  ISETP.NE.AND P6, PT, R95, RZ, PT ;  /* 0x000000ff5f00720c */ /* 0x000fe40003fc5270 */
[----:B------:R-:W-:Y:S01]  /*7540*/  ISETP.NE.AND P0, PT, R94, RZ, PT ;  /* 0x000000ff5e00720c */ /* 0x000fe20003f05270 */
[----:B---3--:R-:W2:Y:S01]  /*7550*/  LDTM.16dp256bit.x8 R4, tmem[UR4+0x40] ;  /* 0x00004004000479ee */ /* 0x008ea200081a0000 */
[----:B------:R-:W-:Y:S09]  /*7560*/  MOV R63, UR46 ;  /* 0x0000002e003f7c02 */ /* 0x000ff20008000f00 */
[----:B------:R-:W-:Y:S02]  /*7570*/  @P6 LEA R63, R63, UR44, 0x3 ;  /* 0x0000002c3f3f6c11 */ /* 0x000fe4000f8e18ff */
[----:B-1----:R-:W-:Y:S02]  /*7580*/  @P6 SHF.L.U32 R108, R91, 0x1f, RZ ;  /* 0x0000001f5b6c6819 */ /* 0x002fe400000006ff */
[----:B------:R-:W-:Y:S02]  /*7590*/  @P6 IADD3 R102, PT, PT, R63, 0xb0, RZ ;  /* 0x000000b03f666810 */ /* 0x000fe40007ffe0ff */
[----:B------:R-:W-:Y:S02]  /*75a0*/  LEA R63, R46, UR44, 0x3 ;  /* 0x0000002c2e3f7c11 */ /* 0x000fe4000f8e18ff */
[----:B----4-:R-:W-:Y:S01]  /*75b0*/  @P6 PRMT R102, R101, 0x654, R102 ;  /* 0x0000065465666816 */ /* 0x010fe20000000066 */
[C---:B--2---:R-:W-:Y:S01]  /*75c0*/  FMUL R0, R38.reuse, R4 ;  /* 0x0000000426007220 */ /* 0x044fe20000400000 */
[C---:B------:R-:W-:Y:S01]  /*75d0*/  FMUL R2, R38.reuse, R5 ;  /* 0x0000000526027220 */ /* 0x040fe20000400000 */
[C---:B------:R-:W-:Y:S01]  /*75e0*/  FMUL R3, R38.reuse, R6 ;  /* 0x0000000626037220 */ /* 0x040fe20000400000 */
[C---:B------:R-:W-:Y:S01]  /*75f0*/  FMUL R7, R38.reuse, R7 ;  /* 0x0000000726077220 */ /* 0x040fe20000400000 */
[----:B------:R-:W-:Y:S01]  /*7600*/  FFMA R0, R41, R40, R0 ;  /* 0x0000002829007223 */ /* 0x000fe20000000000 */
[----:B------:R-:W-:Y:S01]  /*7610*/  SHF.L.U32 R40, R49, 0x10, RZ ;  /* 0x0000001031287819 */ /* 0x000fe200000006ff */
[----:B------:R-:W-:Y:S01]  /*7620*/  FFMA R2, R41, R43, R2 ;  /* 0x0000002b29027223 */ /* 0x000fe20000000002 */
[----:B------:R-:W-:Y:S01]  /*7630*/  SHF.L.U32 R43, R51, 0x10, RZ ;  /* 0x00000010332b7819 */ /* 0x000fe200000006ff */
[C---:B------:R-:W-:Y:S01]  /*7640*/  FMUL R4, R38.reuse, R8 ;  /* 0x0000000826047220 */ /* 0x040fe20000400000 */
[----:B------:R-:W-:Y:S01]  /*7650*/  FMUL R5, R38, R9 ;  /* 0x0000000926057220 */ /* 0x000fe20000400000 */
[C---:B------:R-:W-:Y:S01]  /*7660*/  FFMA R3, R41.reuse, R40, R3 ;  /* 0x0000002829037223 */ /* 0x040fe20000000003 */
[----:B------:R-:W-:Y:S01]  /*7670*/  SHF.L.U32 R40, R50, 0x10, RZ ;  /* 0x0000001032287819 */ /* 0x000fe200000006ff */
[----:B------:R-:W-:Y:S01]  /*7680*/  FFMA R7, R41, R42, R7 ;  /* 0x0000002a29077223 */ /* 0x000fe20000000007 */
[----:B------:R-:W-:Y:S01]  /*7690*/  LOP3.LUT R42, R51, 0xffff0000, RZ, 0xc0, !PT ;  /* 0xffff0000332a7812 */ /* 0x000fe200078ec0ff */
[----:B------:R-:W-:Y:S01]  /*76a0*/  FMUL R6, R38, R10 ;  /* 0x0000000a26067220 */ /* 0x000fe20000400000 */
[----:B------:R-:W-:Y:S01]  /*76b0*/  F2FP.BF16.F32.PACK_AB R52, R2, R0 ;  /* 0x000000000234723e */ /* 0x000fe200000010ff */
        /* <DEDUP_REMOVED lines=18> */
[C---:B------:R-:W-:Y:S01]  /*77e0*/  LOP3.LUT R42, R58.reuse, 0xffff0000, RZ, 0xc0, !PT ;  /* 0xffff00003a2a7812 */ /* 0x040fe200078ec0ff */
[----:B------:R-:W-:Y:S01]  /*77f0*/  FFMA R10, R41, R43, R10 ;  /* 0x0000002b290a7223 */ /* 0x000fe2000000000a */
[----:B------:R-:W-:Y:S01]  /*7800*/  SHF.L.U32 R43, R58, 0x10, RZ ;  /* 0x000000103a2b7819 */ /* 0x000fe200000006ff */
[C---:B------:R-:W-:Y:S01]  /*7810*/  FMUL R15, R38.reuse, R15 ;  /* 0x0000000f260f7220 */ /* 0x040fe20000400000 */
[----:B------:R-:W-:Y:S01]  /*7820*/  F2FP.BF16.F32.PACK_AB R68, R9, R8 ;  /* 0x000000080944723e */ /* 0x000fe200000010ff */
[C---:B------:R-:W-:Y:S01]  /*7830*/  FMUL R12, R38.reuse, R16 ;  /* 0x00000010260c7220 */ /* 0x040fe20000400000 */
[----:B------:R-:W-:Y:S01]  /*7840*/  FMUL R13, R38, R17 ;  /* 0x00000011260d7220 */ /* 0x000fe20000400000 */
[----:B------:R-:W-:Y:S01]  /*7850*/  FFMA R15, R41, R40, R15 ;  /* 0x00000028290f7223 */ /* 0x000fe2000000000f */
[----:B------:R-:W-:Y:S01]  /*7860*/  LOP3.LUT R40, R59, 0xffff0000, RZ, 0xc0, !PT ;  /* 0xffff00003b287812 */ /* 0x000fe200078ec0ff */
[----:B------:R-:W-:Y:S01]  /*7870*/  FFMA R12, R41, R43, R12 ;  /* 0x0000002b290c7223 */ /* 0x000fe2000000000c */
[----:B------:R-:W-:Y:S01]  /*7880*/  SHF.L.U32 R43, R64, 0x10, RZ ;  /* 0x00000010402b7819 */ /* 0x000fe200000006ff */
[----:B------:R-:W-:Y:S01]  /*7890*/  FMUL R14, R38, R18 ;  /* 0x00000012260e7220 */ /* 0x000fe20000400000 */
[----:B------:R-:W-:Y:S01]  /*78a0*/  F2FP.BF16.F32.PACK_AB R69, R15, R10 ;  /* 0x0000000a0f45723e */ /* 0x000fe200000010ff */
[----:B------:R-:W-:Y:S01]  /*78b0*/  FFMA R13, R41, R42, R13 ;  /* 0x0000002a290d7223 */ /* 0x000fe2000000000d */
[----:B------:R-:W-:Y:S01]  /*78c0*/  LOP3.LUT R42, R64, 0xffff0000, RZ, 0xc0, !PT ;  /* 0xffff0000402a7812 */ /* 0x000fe200078ec0ff */
[C---:B------:R-:W-:Y:S01]  /*78d0*/  FMUL R19, R38.reuse, R19 ;  /* 0x0000001326137220 */ /* 0x040fe20000400000 */
[C---:B------:R-:W-:Y:S01]  /*78e0*/  FMUL R16, R38.reuse, R20 ;  /* 0x0000001426107220 */ /* 0x040fe20000400000 */
[C---:B------:R-:W-:Y:S01]  /*78f0*/  FMUL R17, R38.reuse, R21 ;  /* 0x0000001526117220 */ /* 0x040fe20000400000 */
[----:B------:R-:W-:Y:S01]  /*7900*/  F2FP.BF16.F32.PACK_AB R70, R13, R12 ;  /* 0x0000000c0d46723e */ /* 0x000fe200000010ff */
[----:B------:R-:W-:Y:S01]  /*7910*/  FFMA R14, R41, R45, R14 ;  /* 0x0000002d290e7223 */ /* 0x000fe2000000000e */
[----:B------:R-:W-:Y:S01]  /*7920*/  SHF.L.U32 R45, R65, 0x10, RZ ;  /* 0x00000010412d7819 */ /* 0x000fe200000006ff */
[----:B------:R1:W-:Y:S01]  /*7930*/  STSM.16.M88.4 [R97+0x2400], R52 ;  /* 0x0024003461007844 */ /* 0x0003e20000000200 */
[----:B------:R-:W-:Y:S01]  /*7940*/  FFMA R19, R41, R40, R19 ;  /* 0x0000002829137223 */ /* 0x000fe20000000013 */
[----:B------:R-:W-:Y:S01]  /*7950*/  LOP3.LUT R40, R65, 0xffff0000, RZ, 0xc0, !PT ;  /* 0xffff000041287812 */ /* 0x000fe200078ec0ff */
[----:B------:R-:W-:Y:S01]  /*7960*/  FFMA R16, R41, R43, R16 ;  /* 0x0000002b29107223 */ /* 0x000fe20000000010 */
[----:B------:R-:W-:Y:S01]  /*7970*/  SHF.L.U32 R43, R67, 0x10, RZ ;  /* 0x00000010432b7819 */ /* 0x000fe200000006ff */
[----:B------:R-:W-:Y:S01]  /*7980*/  FMUL R18, R38, R22 ;  /* 0x0000001626127220 */ /* 0x000fe20000400000 */
[----:B------:R-:W-:Y:S01]  /*7990*/  F2FP.BF16.F32.PACK_AB R71, R19, R14 ;  /* 0x0000000e1347723e */ /* 0x000fe200000010ff */
[C---:B------:R-:W-:Y:S01]  /*79a0*/  FFMA R17, R41.reuse, R42, R17 ;  /* 0x0000002a29117223 */ /* 0x040fe20000000011 */
[----:B------:R-:W-:Y:S01]  /*79b0*/  SHF.L.U32 R42, R66, 0x10, RZ ;  /* 0x00000010422a7819 */ /* 0x000fe200000006ff */
[C---:B------:R-:W-:Y:S01]  /*79c0*/  FMUL R23, R38.reuse, R23 ;  /* 0x0000001726177220 */ /* 0x040fe20000400000 */
[----:B------:R-:W-:Y:S01]  /*79d0*/  FMUL R20, R38, R24 ;  /* 0x0000001826147220 */ /* 0x000fe20000400000 */
[----:B------:R-:W-:Y:S01]  /*79e0*/  FFMA R18, R41, R45, R18 ;  /* 0x0000002d29127223 */ /* 0x000fe20000000012 */
[----:B------:R-:W-:Y:S01]  /*79f0*/  SHF.L.U32 R45, R75, 0x10, RZ ;  /* 0x000000104b2d7819 */ /* 0x000fe200000006ff */
[C---:B------:R-:W-:Y:S01]  /*7a00*/  FFMA R23, R41.reuse, R40, R23 ;  /* 0x0000002829177223 */ /* 0x040fe20000000017 */
[----:B------:R-:W-:Y:S01]  /*7a10*/  LOP3.LUT R40, R66, 0xffff0000, RZ, 0xc0, !PT ;  /* 0xffff000042287812 */ /* 0x000fe200078ec0ff */
[----:B------:R-:W-:Y:S01]  /*7a20*/  FFMA R20, R41, R42, R20 ;  /* 0x0000002a29147223 */ /* 0x000fe20000000014 */
[----:B------:R-:W-:Y:S01]  /*7a30*/  LOP3.LUT R42, R67, 0xffff0000, RZ, 0xc0, !PT ;  /* 0xffff0000432a7812 */ /* 0x000fe200078ec0ff */
[C---:B------:R-:W-:Y:S01]  /*7a40*/  FMUL R21, R38.reuse, R25 ;  /* 0x0000001926157220 */ /* 0x040fe20000400000 */
[C---:B------:R-:W-:Y:S01]  /*7a50*/  FMUL R22, R38.reuse, R26 ;  /* 0x0000001a26167220 */ /* 0x040fe20000400000 */
[C---:B------:R-:W-:Y:S01]  /*7a60*/  FMUL R27, R38.reuse, R27 ;  /* 0x0000001b261b7220 */ /* 0x040fe20000400000 */
[----:B------:R-:W-:Y:S01]  /*7a70*/  FMUL R24, R38, R28 ;  /* 0x0000001c26187220 */ /* 0x000fe20000400000 */
[C---:B------:R-:W-:Y:S01]  /*7a80*/  FFMA R21, R41.reuse, R40, R21 ;  /* 0x0000002829157223 */ /* 0x040fe20000000015 */
[C---:B------:R-:W-:Y:S01]  /*7a90*/  SHF.L.U32 R40, R72.reuse, 0x10, RZ ;  /* 0x0000001048287819 */ /* 0x040fe200000006ff */
[----:B------:R-:W-:Y:S01]  /*7aa0*/  FFMA R22, R41, R43, R22 ;  /* 0x0000002b29167223 */ /* 0x000fe20000000016 */
[----:B------:R-:W-:Y:S01]  /*7ab0*/  SHF.L.U32 R43, R73, 0x10, RZ ;  /* 0x00000010492b7819 */ /* 0x000fe200000006ff */
[----:B------:R2:W-:Y:S01]  /*7ac0*/  STSM.16.M88.4 [R96+0x2400], R68 ;  /* 0x0024004460007844 */ /* 0x0005e20000000200 */
[C---:B------:R-:W-:Y:S01]  /*7ad0*/  FFMA R27, R41.reuse, R42, R27 ;  /* 0x0000002a291b7223 */ /* 0x040fe2000000001b */
[----:B------:R-:W-:Y:S01]  /*7ae0*/  LOP3.LUT R42, R72, 0xffff0000, RZ, 0xc0, !PT ;  /* 0xffff0000482a7812 */ /* 0x000fe200078ec0ff */
[C---:B------:R-:W-:Y:S01]  /*7af0*/  FMUL R25, R38.reuse, R29 ;  /* 0x0000001d26197220 */ /* 0x040fe20000400000 */
[C---:B------:R-:W-:Y:S01]  /*7b00*/  FMUL R26, R38.reuse, R30 ;  /* 0x0000001e261a7220 */ /* 0x040fe20000400000 */
[----:B------:R-:W-:Y:S01]  /*7b10*/  FFMA R24, R41, R40, R24 ;  /* 0x0000002829187223 */ /* 0x000fe20000000018 */
[----:B------:R-:W-:Y:S01]  /*7b20*/  LOP3.LUT R40, R73, 0xffff0000, RZ, 0xc0, !PT ;  /* 0xffff000049287812 */ /* 0x000fe200078ec0ff */
[C---:B------:R-:W-:Y:S01]  /*7b30*/  FFMA R25, R41.reuse, R42, R25 ;  /* 0x0000002a29197223 */ /* 0x040fe20000000019 */
[C---:B------:R-:W-:Y:S01]  /*7b40*/  FFMA R26, R41.reuse, R43, R26 ;  /* 0x0000002b291a7223 */ /* 0x040fe2000000001a */
[----:B------:R-:W-:Y:S01]  /*7b50*/  FMUL R31, R38, R31 ;  /* 0x0000001f261f7220 */ /* 0x000fe20000400000 */
[----:B------:R-:W-:Y:S01]  /*7b60*/  SHF.L.U32 R43, R74, 0x10, RZ ;  /* 0x000000104a2b7819 */ /* 0x000fe200000006ff */
[----:B------:R-:W-:Y:S01]  /*7b70*/  FMUL R28, R38, R32 ;  /* 0x00000020261c7220 */ /* 0x000fe20000400000 */
[----:B------:R-:W-:Y:S01]  /*7b80*/  LOP3.LUT R42, R74, 0xffff0000, RZ, 0xc0, !PT ;  /* 0xffff00004a2a7812 */ /* 0x000fe200078ec0ff */
[C---:B------:R-:W-:Y:S01]  /*7b90*/  FMUL R29, R38.reuse, R33 ;  /* 0x00000021261d7220 */ /* 0x040fe20000400000 */
[C---:B------:R-:W-:Y:S01]  /*7ba0*/  FMUL R30, R38.reuse, R34 ;  /* 0x00000022261e7220 */ /* 0x040fe20000400000 */
[C---:B------:R-:W-:Y:S01]  /*7bb0*/  FFMA R31, R41.reuse, R40, R31 ;  /* 0x00000028291f7223 */ /* 0x040fe2000000001f */
[----:B------:R-:W-:Y:S01]  /*7bc0*/  FMUL R35, R38, R35 ;  /* 0x0000002326237220 */ /* 0x000fe20000400000 */
[C---:B------:R-:W-:Y:S01]  /*7bd0*/  FFMA R28, R41.reuse, R43, R28 ;  /* 0x0000002b291c7223 */ /* 0x040fe2000000001c */
[C---:B------:R-:W-:Y:S01]  /*7be0*/  FFMA R29, R41.reuse, R42, R29 ;  /* 0x0000002a291d7223 */ /* 0x040fe2000000001d */
[C---:B------:R-:W-:Y:S01]  /*7bf0*/  FFMA R30, R41.reuse, R45, R30 ;  /* 0x0000002d291e7223 */ /* 0x040fe2000000001e */
[----:B------:R-:W-:Y:S01]  /*7c00*/  FFMA R35, R41, R44, R35 ;  /* 0x0000002c29237223 */ /* 0x000fe20000000023 */
[----:B-1----:R-:W-:Y:S02]  /*7c10*/  F2FP.BF16.F32.PACK_AB R52, R17, R16 ;  /* 0x000000101134723e */ /* 0x002fe400000010ff */
[----:B------:R-:W-:Y:S02]  /*7c20*/  F2FP.BF16.F32.PACK_AB R53, R23, R18 ;  /* 0x000000121735723e */ /* 0x000fe400000010ff */
[----:B------:R-:W-:Y:S02]  /*7c30*/  F2FP.BF16.F32.PACK_AB R54, R21, R20 ;  /* 0x000000141536723e */ /* 0x000fe400000010ff */
[----:B------:R-:W-:Y:S02]  /*7c40*/  F2FP.BF16.F32.PACK_AB R55, R27, R22 ;  /* 0x000000161b37723e */ /* 0x000fe400000010ff */
[----:B------:R-:W-:Y:S02]  /*7c50*/  F2FP.BF16.F32.PACK_AB R104, R25, R24 ;  /* 0x000000181968723e */ /* 0x000fe400000010ff */
[----:B------:R-:W-:Y:S01]  /*7c60*/  F2FP.BF16.F32.PACK_AB R105, R31, R26 ;  /* 0x0000001a1f69723e */ /* 0x000fe200000010ff */
[----:B------:R2:W-:Y:S01]  /*7c70*/  STSM.16.M88.4 [R99+0x2000], R52 ;  /* 0x0020003463007844 */ /* 0x0005e20000000200 */
[----:B------:R-:W-:Y:S02]  /*7c80*/  F2FP.BF16.F32.PACK_AB R106, R29, R28 ;  /* 0x0000001c1d6a723e */ /* 0x000fe400000010ff */
[----:B------:R-:W-:Y:S05]  /*7c90*/  F2FP.BF16.F32.PACK_AB R107, R35, R30 ;  /* 0x0000001e236b723e */ /* 0x000fea00000010ff */
[----:B------:R2:W-:Y:S01]  /*7ca0*/  STSM.16.M88.4 [R100+0x2000], R104 ;  /* 0x0020006864007844 */ /* 0x0005e20000000200 */
[----:B------:R-:W-:Y:S01]  /*7cb0*/  @!PT LDS RZ, [RZ] ;  /* 0x00000000fffff984 */ /* 0x000fe20000000800 */
[----:B------:R-:W-:Y:S01]  /*7cc0*/  @!PT LDS RZ, [RZ] ;  /* 0x00000000fffff984 */ /* 0x000fe20000000800 */
[----:B------:R-:W-:Y:S01]  /*7cd0*/  @!PT LDS RZ, [RZ] ;  /* 0x00000000fffff984 */ /* 0x000fe20000000800 */
[----:B------:R-:W-:Y:S01]  /*7ce0*/  @!PT LDS RZ, [RZ] ;  /* 0x00000000fffff984 */ /* 0x000fe20000000800 */
[----:B------:R1:W-:Y:S07]  /*7cf0*/  MEMBAR.ALL.CTA ;  /* 0x0000000000007992 */ /* 0x0003ee0000008000 */
[----:B-1----:R-:W1:Y:S02]  /*7d00*/  FENCE.VIEW.ASYNC.S ;  /* 0x00000000000073c6 */ /* 0x002e640000000000 */
[----:B-1----:R-:W-:Y:S06]  /*7d10*/  BAR.SYNC.DEFER_BLOCKING 0x1, 0x80 ;  /* 0x0042000000007b1d */ /* 0x002fec0000010000 */
[----:B------:R-:W-:Y:S05]  /*7d20*/  @P0 BRA `(.L_x_121) ;  /* 0x0000000000280947 */ /* 0x000fea0003800000 */
[----:B------:R-:W1:Y:S01]  /*7d30*/  LDCU.64 UR6, c[0x0][0x348] ;  /* 0x00006900ff0677ac */ /* 0x000e620008000a00 */
[----:B------:R-:W-:Y:S02]  /*7d40*/  UIADD3 UR9, UPT, UPT, UR49, 0x40, URZ ;  /* 0x0000004031097890 */ /* 0x000fe4000fffe0ff */
[----:B------:R-:W-:Y:S01]  /*7d50*/  UIADD3 UR8, UPT, UPT, UR44, 0x2400, URZ ;  /* 0x000024002c087890 */ /* 0x000fe2000fffe0ff */
[----:B------:R-:W-:Y:S01]  /*7d60*/  UMOV UR10, UR50 ;  /* 0x00000032000a7c82 */ /* 0x000fe20008000000 */
[----:B------:R-:W-:Y:S01]  /*7d70*/  UMOV UR11, UR36 ;  /* 0x00000024000b7c82 */ /* 0x000fe20008000000 */
[----:B-1----:R-:W-:Y:S04]  /*7d80*/  UIADD3 UR4, UP0, UPT, UR6, 0x680, URZ ;  /* 0x0000068006047890 */ /* 0x002fe8000ff1e0ff */
[----:B------:R-:W-:Y:S09]  /*7d90*/  UIADD3.X UR5, UPT, UPT, URZ, UR7, URZ, UP0, !UPT ;  /* 0x00000007ff057290 */ /* 0x000ff200087fe4ff */
[----:B------:R1:W-:Y:S01]  /*7da0*/  UTMASTG.3D [UR8], [UR4] ;  /* 0x00000008040073b5 */ /* 0x0003e20008010000 */
[----:B------:R0:W-:Y:S01]  /*7db0*/  UTMACMDFLUSH ;  /* 0x00000000000079b7 */ /* 0x0001e20000000000 */
[----:B-1----:R-:W-:Y:S04]  /*7dc0*/  DEPBAR.LE SB0, 0x1 ;  /* 0x000080400000791a */ /* 0x002fe80000000000 */
.L_x_121:
[----:B------:R-:W-:Y:S05]  /*7dd0*/  BSYNC.RECONVERGENT B0 ;  /* 0x0000000000007941 */ /* 0x000fea0003800200 */
.L_x_120:
[----:B------:R-:W-:Y:S01]  /*7de0*/  BAR.SYNC.DEFER_BLOCKING 0x1, 0x80 ;  /* 0x0042000000007b1d */ /* 0x000fe20000010000 */
[----:B------:R-:W-:Y:S04]  /*7df0*/  UIADD3 UR4, UPT, UPT, UR46, 0x1, URZ ;  /* 0x000000012e047890 */ /* 0x000fe8000fffe0ff */
[----:B------:R-:W-:Y:S04]  /*7e00*/  UISETP.NE.AND UP0, UPT, UR4, 0x4, UPT ;  /* 0x000000040400788c */ /* 0x000fe8000bf05270 */
[----:B------:R-:W-:Y:S01]  /*7e10*/  USEL UR45, UR4, URZ, UP0 ;  /* 0x000000ff042d7287 */ /* 0x000fe20008000000 */
[----:B------:R1:W-:Y:S01]  /*7e20*/  @P6 SYNCS.ARRIVE.TRANS64.RED.A1T0 RZ, [R102+URZ], RZ ;  /* 0x000000ff66ff69a7 */ /* 0x0003e200081004ff */
[----:B------:R-:W-:Y:S01]  /*7e30*/  BSSY B1, `(.L_x_122) ;  /* 0x0000018000017945 */ /* 0x000fe20003800000 */
[----:B------:R-:W3:Y:S02]  /*7e40*/  @P6 SYNCS.PHASECHK.TRANS64.TRYWAIT P0, [R63+URZ+0x90], R108 ;  /* 0x0000906c3f0065a7 */ /* 0x000ee400080011ff */
[----:B---3--:R-:W-:Y:S01]  /*7e50*/  @P6 SEL R60, RZ, 0x1, !P0 ;  /* 0x00000001ff3c6807 */ /* 0x008fe20004000000 */
[----:B-1----:R-:W-:Y:S06]  /*7e60*/  @!P6 BRA `(.L_x_123) ;  /* 0x000000000050e947 */ /* 0x002fec0003800000 */
        /* <DEDUP_REMOVED lines=8> */
[----:B------:R-:W-:Y:S04]  /*7ef0*/  SHF.L.U32 R4, R91, 0x1f, RZ ;  /* 0x0000001f5b047819 */ /* 0x000fe800000006ff */
[----:B------:R-:W1:Y:S02]  /*7f00*/  SYNCS.PHASECHK.TRANS64.TRYWAIT P0, [R63+URZ+0x90], R4 ;  /* 0x000090043f0075a7 */ /* 0x000e6400080011ff */
[----:B-1----:R-:W-:Y:S05]  /*7f10*/  @!P0 BRA `(.L_x_126) ;  /* 0x0000002400fc8947 */ /* 0x002fea0003800000 */
.L_x_125:
[----:B------:R-:W-:Y:S05]  /*7f20*/  BSYNC B0 ;  /* 0x0000000000007941 */ /* 0x000fea0003800000 */
.L_x_124:
[----:B------:R-:W-:Y:S02]  /*7f30*/  ISETP.NE.AND P0, PT, R61, RZ, PT ;  /* 0x000000ff3d00720c */ /* 0x000fe40003f05270 */
[----:B------:R-:W-:Y:S11]  /*7f40*/  IADD3 R46, PT, PT, R46, 0x1, RZ ;  /* 0x000000012e2e7810 */ /* 0x000ff60007ffe0ff */
[----:B-1----:R-:W-:Y:S01]  /*7f50*/  @P0 IMAD.IADD R4, R92, 0x1, R3 ;  /* 0x000000015c040824 */ /* 0x002fe200078e0203 */
[----:B------:R-:W-:Y:S05]  /*7f60*/  @P0 WARPSYNC.ALL ;  /* 0x0000000000000948 */ /* 0x000fea0003800000 */
[----:B------:R1:W3:Y:S04]  /*7f70*/  @P0 LDSM.16.M88.4 R48, [R2+UR44+0x400] ;  /* 0x0004002c0230083b */ /* 0x0002e80008000200 */
[----:B------:R1:W4:Y:S04]  /*7f80*/  @P0 LDSM.16.M88.4 R56, [R0+0x400] ;  /* 0x000400000038083b */ /* 0x0003280000000200 */
[----:B------:R1:W1:Y:S04]  /*7f90*/  @P0 LDSM.16.M88.4 R64, [R3+0x400] ;  /* 0x000400000340083b */ /* 0x0002680000000200 */
[----:B------:R1:W1:Y:S02]  /*7fa0*/  @P0 LDSM.16.M88.4 R72, [R4+0x400] ;  /* 0x000400000448083b */ /* 0x0002640000000200 */
.L_x_123:
[----:B------:R-:W-:Y:S05]  /*7fb0*/  BSYNC B1 ;  /* 0x0000000000017941 */ /* 0x000fea0003800000 */
.L_x_122:
[----:B-1----:R-:W-:Y:S05]  /*7fc0*/  VIADD R3, R39, 0x80 ;  /* 0x0000008027037836 */ /* 0x002fea0000000000 */
[----:B------:R-:W-:Y:S04]  /*7fd0*/  SHF.R.U32.HI R3, RZ, 0x15, R3 ;  /* 0x00000015ff037819 */ /* 0x000fe80000011603 */
[----:B------:R-:W-:Y:S11]  /*7fe0*/  LOP3.LUT P0, RZ, R3, 0x3, R82, 0x48, !PT ;  /* 0x0000000303ff7812 */ /* 0x000ff60007804852 */
[----:B------:R-:W-:Y:S02]  /*7ff0*/  @!UPT UIADD3 URZ, UPT, UPT, URZ, URZ, URZ ;  /* 0x000000fffffff290 */ /* 0x000fe4000fffe0ff */
[----:B------:R-:W-:Y:S05]  /*8000*/  @!P0 BRA `(.L_x_127) ;  /* 0x0000000000408947 */ /* 0x000fea0003800000 */
[----:B------:R-:W1:Y:S01]  /*8010*/  LDCU.64 UR8, c[0x4][0x70] ;  /* 0x01000e00ff0877ac */ /* 0x000e620008000a00 */
[----:B------:R-:W-:Y:S01]  /*8020*/  MOV R3, 0x0 ;  /* 0x0000000000037802 */ /* 0x000fe20000000f00 */
[----:B------:R-:W-:Y:S02]  /*8030*/  HFMA2 R12, -RZ, RZ, 0, 5.9604644775390625e-08 ;  /* 0x00000001ff0c7431 */ /* 0x000fe400000001ff */
[----:B------:R-:W-:Y:S02]  /*8040*/  IMAD.MOV.U32 R8, RZ, RZ, 0x192 ;  /* 0x00000192ff087424 */ /* 0x000fe400078e00ff */
[----:B------:R-:W-:Y:S01]  /*8050*/  IMAD.MOV.U32 R13, RZ, RZ, RZ ;  /* 0x000000ffff0d7224 */ /* 0x000fe200078e00ff */
[----:B------:R-:W5:Y:S01]  /*8060*/  LDCU.64 UR6, c[0x4][0x78] ;  /* 0x01000f00ff0677ac */ /* 0x000f620008000a00 */
[----:B------:R-:W2:Y:S01]  /*8070*/  LDC.64 R2, c[0x4][R3] ;  /* 0x0100000003027b82 */ /* 0x000ea20000000a00 */
[----:B------:R-:W3:Y:S01]  /*8080*/  LDCU.64 UR4, c[0x4][0x10] ;  /* 0x01000200ff0477ac */ /* 0x000ee20008000a00 */
[----:B-1----:R-:W-:Y:S01]  /*8090*/  MOV R5, UR9 ;  /* 0x0000000900057c02 */ /* 0x002fe20008000f00 */
[----:B------:R-:W-:Y:S01]  /*80a0*/  IMAD.U32 R4, RZ, RZ, UR8 ;  /* 0x00000008ff047e24 */ /* 0x000fe2000f8e00ff */
[----:B-----5:R-:W-:Y:S01]  /*80b0*/  MOV R7, UR7 ;  /* 0x0000000700077c02 */ /* 0x020fe20008000f00 */
[----:B------:R-:W-:Y:S01]  /*80c0*/  IMAD.U32 R6, RZ, RZ, UR6 ;  /* 0x00000006ff067e24 */ /* 0x000fe2000f8e00ff */
[----:B---3--:R-:W-:Y:S01]  /*80d0*/  MOV R11, UR5 ;  /* 0x00000005000b7c02 */ /* 0x008fe20008000f00 */
[----:B------:R-:W-:Y:S02]  /*80e0*/  IMAD.U32 R10, RZ, RZ, UR4 ;  /* 0x00000004ff0a7e24 */ /* 0x000fe4000f8e00ff */
[----:B------:R-:W-:Y:S07]  /*80f0*/  LEPC R20, `(.L_x_127) ;  /* 0x000000001014794e */ /* 0x000fee0000000000 */
[----:B--2-4-:R-:W-:Y:S05]  /*8100*/  CALL.ABS.NOINC R2 ;  /* 0x0000000002007343 */ /* 0x014fea0003c00000 */
.L_x_127:
[C---:B---3--:R-:W-:Y:S01]  /*8110*/  SHF.L.U32 R40, R48.reuse, 0x10, RZ ;  /* 0x0000001030287819 */ /* 0x048fe200000006ff */
[----:B------:R-:W-:Y:S05]  /*8120*/  WARPSYNC.ALL ;  /* 0x0000000000007948 */ /* 0x000fea0003800000 */
[----:B------:R-:W-:Y:S01]  /*8130*/  R2UR UR4, R39 ;  /* 0x00000000270472ca */ /* 0x000fe200000e0000 */
[----:B------:R-:W-:Y:S01]  /*8140*/  BSSY.RECONVERGENT B0, `(.L_x_128) ;  /* 0x000008f000007945 */ /* 0x000fe20003800200 */
[----:B------:R-:W-:Y:S02]  /*8150*/  LOP3.LUT R43, R48, 0xffff0000, RZ, 0xc0, !PT ;  /* 0xffff0000302b7812 */ /* 0x000fe400078ec0ff */
[----:B------:R-:W-:Y:S02]  /*8160*/  SHF.L.U32 R42, R49, 0x10, RZ ;  /* 0x00000010312a7819 */ /* 0x000fe400000006ff */
[C---:B------:R-:W-:Y:S02]  /*8170*/  SHF.L.U32 R45, R51.reuse, 0x10, RZ ;  /* 0x00000010332d7819 */ /* 0x040fe400000006ff */
[----:B------:R-:W-:Y:S02]  /*8180*/  LOP3.LUT R44, R51, 0xffff0000, RZ, 0xc0, !PT ;  /* 0xffff0000332c7812 */ /* 0x000fe400078ec0ff */
[----:B------:R-:W-:Y:S02]  /*8190*/  ISETP.NE.AND P6, PT, R95, RZ, PT ;  /* 0x000000ff5f00720c */ /* 0x000fe40003fc5270 */
[----:B------:R-:W-:Y:S01]  /*81a0*/  ISETP.NE.AND P0, PT, R94, RZ, PT ;  /* 0x000000ff5e00720c */ /* 0x000fe20003f05270 */
[----:B------:R-:W1:Y:S01]  /*81b0*/  LDTM.16dp256bit.x8 R4, tmem[UR4+0x80] ;  /* 0x00008004000479ee */ /* 0x000e6200081a0000 */
[----:B------:R-:W-:Y:S02]  /*81c0*/  MOV R63, UR45 ;  /* 0x0000002d003f7c02 */ /* 0x000fe40008000f00 */
[----:B------:R-:W-:Y:S07]  /*81d0*/  LEA R108, R46, UR44, 0x3 ;  /* 0x0000002c2e6c7c11 */ /* 0x000fee000f8e18ff */
[----:B------:R-:W-:Y:S04]  /*81e0*/  @P6 LEA R63, R63, UR44, 0x3 ;  /* 0x0000002c3f3f6c11 */ /* 0x000fe8000f8e18ff */
[----:B------:R-:W-:Y:S02]  /*81f0*/  @P6 IADD3 R102, PT, PT, R63, 0xb0, RZ ;  /* 0x000000b03f666810 */ /* 0x000fe40007ffe0ff */
[----:B------:R-:W-:Y:S02]  /*8200*/  @P6 SHF.L.U32 R63, R91, 0x1f, RZ ;  /* 0x0000001f5b3f6819 */ /* 0x000fe400000006ff */
[----:B------:R-:W-:Y:S01]  /*8210*/  @P6 PRMT R102, R101, 0x654, R102 ;  /* 0x0000065465666816 */ /* 0x000fe20000000066 */
[C---:B-1----:R-:W-:Y:S01]  /*8220*/  FMUL R0, R38.reuse, R4 ;  /* 0x0000000426007220 */ /* 0x042fe20000400000 */
[C---:B------:R-:W-:Y:S01]  /*8230*/  FMUL R2, R38.reuse, R5 ;  /* 0x0000000526027220 */ /* 0x040fe20000400000 */
[C---:B------:R-:W-:Y:S01]  /*8240*/  FMUL R3, R38.reuse, R6 ;  /* 0x0000000626037220 */ /* 0x040fe20000400000 */
        /* <DEDUP_REMOVED lines=8> */
[----:B--2---:R-:W-:Y:S01]  /*82d0*/  F2FP.BF16.F32.PACK_AB R68, R2, R0 ;  /* 0x000000000244723e */ /* 0x004fe200000010ff */
[----:B------:R-:W-:Y:S01]  /*82e0*/  FMUL R5, R38, R9 ;  /* 0x0000000926057220 */ /* 0x000fe20000400000 */
[C---:B------:R-:W-:Y:S01]  /*82f0*/  FFMA R7, R41.reuse, R40, R7 ;  /* 0x0000002829077223 */ /* 0x040fe20000000007 */
[----:B----4-:R-:W-:Y:S01]  /*8300*/  SHF.L.U32 R40, R56, 0x10, RZ ;  /* 0x0000001038287819 */ /* 0x010fe200000006ff */
[C---:B------:R-:W-:Y:S01]  /*8310*/  FMUL R6, R38.reuse, R10 ;  /* 0x0000000a26067220 */ /* 0x040fe20000400000 */
[C---:B------:R-:W-:Y:S01]  /*8320*/  FMUL R11, R38.reuse, R11 ;  /* 0x0000000b260b7220 */ /* 0x040fe20000400000 */
[----:B------:R-:W-:Y:S01]  /*8330*/  FFMA R4, R41, R43, R4 ;  /* 0x0000002b29047223 */ /* 0x000fe20000000004 */
[----:B------:R-:W-:Y:S01]  /*8340*/  SHF.L.U32 R43, R57, 0x10, RZ ;  /* 0x00000010392b7819 */ /* 0x000fe200000006ff */
[----:B------:R-:W-:Y:S01]  /*8350*/  FMUL R8, R38, R12 ;  /* 0x0000000c26087220 */ /* 0x000fe20000400000 */
[----:B------:R-:W-:Y:S01]  /*8360*/  F2FP.BF16.F32.PACK_AB R69, R7, R3 ;  /* 0x000000030745723e */ /* 0x000fe200000010ff */
[C---:B------:R-:W-:Y:S01]  /*8370*/  FFMA R5, R41.reuse, R42, R5 ;  /* 0x0000002a29057223 */ /* 0x040fe20000000005 */
[----:B------:R-:W-:Y:S01]  /*8380*/  LOP3.LUT R42, R56, 0xffff0000, RZ, 0xc0, !PT ;  /* 0xffff0000382a7812 */ /* 0x000fe200078ec0ff */
[----:B------:R-:W-:Y:S01]  /*8390*/  FFMA R6, R41, R45, R6 ;  /* 0x0000002d29067223 */ /* 0x000fe20000000006 */
[----:B------:R-:W-:Y:S01]  /*83a0*/  SHF.L.U32 R45, R65, 0x10, RZ ;  /* 0x00000010412d7819 */ /* 0x000fe200000006ff */
[----:B------:R-:W-:Y:S01]  /*83b0*/  FFMA R11, R41, R44, R11 ;  /* 0x0000002c290b7223 */ /* 0x000fe2000000000b */
[----:B------:R-:W-:Y:S01]  /*83c0*/  F2FP.BF16.F32.PACK_AB R70, R5, R4 ;  /* 0x000000040546723e */ /* 0x000fe200000010ff */
[----:B------:R-:W-:Y:S01]  /*83d0*/  FFMA R8, R41, R40, R8 ;  /* 0x0000002829087223 */ /* 0x000fe20000000008 */
[----:B------:R-:W-:Y:S01]  /*83e0*/  LOP3.LUT R40, R57, 0xffff0000, RZ, 0xc0, !PT ;  /* 0xffff000039287812 */ /* 0x000fe200078ec0ff */
[C---:B------:R-:W-:Y:S01]  /*83f0*/  FMUL R9, R38.reuse, R13 ;  /* 0x0000000d26097220 */ /* 0x040fe20000400000 */
[----:B------:R-:W-:Y:S01]  /*8400*/  F2FP.BF16.F32.PACK_AB R71, R11, R6 ;  /* 0x000000060b47723e */ /* 0x000fe200000010ff */
[C---:B------:R-:W-:Y:S01]  /*8410*/  FMUL R10, R38.reuse, R14 ;  /* 0x0000000e260a7220 */ /* 0x040fe20000400000 */
[----:B------:R-:W-:Y:S01]  /*8420*/  LOP3.LUT R44, R75, 0xffff0000, RZ, 0xc0, !PT ;  /* 0xffff00004b2c7812 */ /* 0x000fe200078ec0ff */
[----:B------:R-:W-:Y:S01]  /*8430*/  FMUL R15, R38, R15 ;  /* 0x0000000f260f7220 */ /* 0x000fe20000400000 */
        /* <DEDUP_REMOVED lines=8> */
[----:B------:R-:W-:Y:S01]  /*84c0*/  FMUL R13, R38, R17 ;  /* 0x00000011260d7220 */ /* 0x000fe20000400000 */
[----:B------:R-:W-:Y:S01]  /*84d0*/  F2FP.BF16.F32.PACK_AB R53, R15, R10 ;  /* 0x0000000a0f35723e */ /* 0x000fe200000010ff */
[C---:B------:R-:W-:Y:S01]  /*84e0*/  FFMA R12, R41.reuse, R42, R12 ;  /* 0x0000002a290c7223 */ /* 0x040fe2000000000c */
[----:B------:R-:W-:Y:S01]  /*84f0*/  LOP3.LUT R42, R64, 0xffff0000, RZ, 0xc0, !PT ;  /* 0xffff0000402a7812 */ /* 0x000fe200078ec0ff */
[C---:B------:R-:W-:Y:S01]  /*8500*/  FMUL R14, R38.reuse, R18 ;  /* 0x00000012260e7220 */ /* 0x040fe20000400000 */
[----:B------:R-:W-:Y:S01]  /*8510*/  FFMA R13, R41, R40, R13 ;  /* 0x00000028290d7223 */ /* 0x000fe2000000000d */
[----:B------:R-:W-:Y:S01]  /*8520*/  LOP3.LUT R40, R59, 0xffff0000, RZ, 0xc0, !PT ;  /* 0xffff00003b287812 */ /* 0x000fe200078ec0ff */
[----:B------:R-:W-:Y:S01]  /*8530*/  FMUL R19, R38, R19 ;  /* 0x0000001326137220 */ /* 0x000fe20000400000 */
[----:B------:R-:W-:Y:S01]  /*8540*/  FFMA R14, R41, R43, R14 ;  /* 0x0000002b290e7223 */ /* 0x000fe2000000000e */
[----:B------:R-:W-:Y:S01]  /*8550*/  SHF.L.U32 R43, R64, 0x10, RZ ;  /* 0x00000010402b7819 */ /* 0x000fe200000006ff */
[C---:B------:R-:W-:Y:S01]  /*8560*/  FMUL R16, R38.reuse, R20 ;  /* 0x0000001426107220 */ /* 0x040fe20000400000 */
[----:B------:R-:W-:Y:S01]  /*8570*/  F2FP.BF16.F32.PACK_AB R54, R13, R12 ;  /* 0x0000000c0d36723e */ /* 0x000fe200000010ff */
[----:B------:R1:W-:Y:S01]  /*8580*/  STSM.16.M88.4 [R97+0x4400], R68 ;  /* 0x0044004461007844 */ /* 0x0003e20000000200 */
        /* <DEDUP_REMOVED lines=24> */
[----:B------:R2:W-:Y:S01]  /*8710*/  STSM.16.M88.4 [R96+0x4400], R52 ;  /* 0x0044003460007844 */ /* 0x0005e20000000200 */
[----:B------:R-:W-:Y:S01]  /*8720*/  FFMA R27, R41, R42, R27 ;  /* 0x0000002a291b7223 */ /* 0x000fe2000000001b */
[----:B------:R-:W-:Y:S01]  /*8730*/  LOP3.LUT R42, R72, 0xffff0000, RZ, 0xc0, !PT ;  /* 0xffff0000482a7812 */ /* 0x000fe200078ec0ff */
[C---:B------:R-:W-:Y:S01]  /*8740*/  FMUL R24, R38.reuse, R28 ;  /* 0x0000001c26187220 */ /* 0x040fe20000400000 */
[C---:B------:R-:W-:Y:S01]  /*8750*/  FMUL R25, R38.reuse, R29 ;  /* 0x0000001d26197220 */ /* 0x040fe20000400000 */
[C---:B------:R-:W-:Y:S01]  /*8760*/  FMUL R26, R38.reuse, R30 ;  /* 0x0000001e261a7220 */ /* 0x040fe20000400000 */
[----:B-1----:R-:W-:Y:S01]  /*8770*/  F2FP.BF16.F32.PACK_AB R68, R17, R16 ;  /* 0x000000101144723e */ /* 0x002fe200000010ff */
[C---:B------:R-:W-:Y:S01]  /*8780*/  FFMA R24, R41.reuse, R40, R24 ;  /* 0x0000002829187223 */ /* 0x040fe20000000018 */
[C---:B------:R-:W-:Y:S01]  /*8790*/  FFMA R25, R41.reuse, R42, R25 ;  /* 0x0000002a29197223 */ /* 0x040fe20000000019 */
[----:B------:R-:W-:Y:S01]  /*87a0*/  FFMA R26, R41, R43, R26 ;  /* 0x0000002b291a7223 */ /* 0x000fe2000000001a */
[----:B------:R-:W-:Y:S01]  /*87b0*/  LOP3.LUT R40, R73, 0xffff0000, RZ, 0xc0, !PT ;  /* 0xffff000049287812 */ /* 0x000fe200078ec0ff */
        /* <DEDUP_REMOVED lines=39> */
.L_x_129:
[----:B------:R-:W-:Y:S05]  /*8a30*/  BSYNC.RECONVERGENT B0 ;  /* 0x0000000000007941 */ /* 0x000fea0003800200 */
.L_x_128:
        /* <DEDUP_REMOVED lines=20> */
.L_x_133:
[----:B------:R-:W-:Y:S05]  /*8b80*/  BSYNC B0 ;  /* 0x0000000000007941 */ /* 0x000fea0003800000 */
.L_x_132:
[----:B------:R-:W-:Y:S11]  /*8b90*/  ISETP.NE.AND P0, PT, R61, RZ, PT ;  /* 0x000000ff3d00720c */ /* 0x000ff60003f05270 */
[----:B------:R-:W-:Y:S02]  /*8ba0*/  @!UPT UIADD3 URZ, UPT, UPT, URZ, URZ, URZ ;  /* 0x000000fffffff290 */ /* 0x000fe4000fffe0ff */
[----:B------:R-:W-:Y:S01]  /*8bb0*/  @P0 IADD3 R2, PT, PT, R92, R5, RZ ;  /* 0x000000055c020210 */ /* 0x000fe20007ffe0ff */
[----:B------:R-:W-:Y:S05]  /*8bc0*/  @P0 WARPSYNC.ALL ;  /* 0x0000000000000948 */ /* 0x000fea0003800000 */
[----:B------:R3:W4:Y:S04]  /*8bd0*/  @P0 LDSM.16.M88.4 R48, [R46+UR44+0x400] ;  /* 0x0004002c2e30083b */ /* 0x0007280008000200 */
[----:B------:R3:W1:Y:S04]  /*8be0*/  @P0 LDSM.16.M88.4 R56, [R0+0x400] ;  /* 0x000400000038083b */ /* 0x0006680000000200 */
[----:B------:R3:W1:Y:S04]  /*8bf0*/  @P0 LDSM.16.M88.4 R64, [R5+0x400] ;  /* 0x000400000540083b */ /* 0x0006680000000200 */
[----:B------:R3:W1:Y:S02]  /*8c00*/  @P0 LDSM.16.M88.4 R72, [R2+0x400] ;  /* 0x000400000248083b */ /* 0x0006640000000200 */
.L_x_131:
[----:B------:R-:W-:Y:S05]  /*8c10*/  BSYNC B1 ;  /* 0x0000000000017941 */ /* 0x000fea0003800000 */
.L_x_130:
        /* <DEDUP_REMOVED lines=11> */
[----:B---3--:R-:W3:Y:S01]  /*8cd0*/  LDC.64 R2, c[0x4][R3] ;  /* 0x0100000003027b82 */ /* 0x008ee20000000a00 */
[----:B------:R-:W2:Y:S01]  /*8ce0*/  LDCU.64 UR4, c[0x4][0x10] ;  /* 0x01000200ff0477ac */ /* 0x000ea20008000a00 */
[----:B-1----:R-:W-:Y:S01]  /*8cf0*/  MOV R5, UR9 ;  /* 0x0000000900057c02 */ /* 0x002fe20008000f00 */
[----:B------:R-:W-:Y:S01]  /*8d00*/  IMAD.U32 R4, RZ, RZ, UR8 ;  /* 0x00000008ff047e24 */ /* 0x000fe2000f8e00ff */
[----:B-----5:R-:W-:Y:S01]  /*8d10*/  MOV R7, UR7 ;  /* 0x0000000700077c02 */ /* 0x020fe20008000f00 */
[----:B------:R-:W-:Y:S01]  /*8d20*/  IMAD.U32 R6, RZ, RZ, UR6 ;  /* 0x00000006ff067e24 */ /* 0x000fe2000f8e00ff */
[----:B--2---:R-:W-:Y:S01]  /*8d30*/  MOV R11, UR5 ;  /* 0x00000005000b7c02 */ /* 0x004fe20008000f00 */
[----:B------:R-:W-:Y:S02]  /*8d40*/  IMAD.U32 R10, RZ, RZ, UR4 ;  /* 0x00000004ff0a7e24 */ /* 0x000fe4000f8e00ff */
[----:B------:R-:W-:Y:S07]  /*8d50*/  LEPC R20, `(.L_x_135) ;  /* 0x000000001014794e */ /* 0x000fee0000000000 */
[----:B---34-:R-:W-:Y:S05]  /*8d60*/  CALL.ABS.NOINC R2 ;  /* 0x0000000002007343 */ /* 0x018fea0003c00000 */
.L_x_135:
[----:B------:R-:W-:Y:S01]  /*8d70*/  ISETP.NE.AND P0, PT, R94, RZ, PT ;  /* 0x000000ff5e00720c */ /* 0x000fe20003f05270 */
[----:B------:R-:W-:Y:S05]  /*8d80*/  WARPSYNC.ALL ;  /* 0x0000000000007948 */ /* 0x000fea0003800000 */
[----:B------:R-:W-:Y:S01]  /*8d90*/  R2UR UR4, R39 ;  /* 0x00000000270472ca */ /* 0x000fe200000e0000 */
[----:B------:R-:W1:Y:S01]  /*8da0*/  S2UR UR6, SR_CgaCtaId ;  /* 0x00000000000679c3 */ /* 0x000e620000008800 */
[C---:B----4-:R-:W-:Y:S01]  /*8db0*/  SHF.L.U32 R40, R48.reuse, 0x10, RZ ;  /* 0x0000001030287819 */ /* 0x050fe200000006ff */
[----:B------:R-:W-:Y:S01]  /*8dc0*/  BSSY.RECONVERGENT B0, `(.L_x_136) ;  /* 0x000008c000007945 */ /* 0x000fe20003800200 */
[----:B------:R-:W-:Y:S02]  /*8dd0*/  LOP3.LUT R42, R48, 0xffff0000, RZ, 0xc0, !PT ;  /* 0xffff0000302a7812 */ /* 0x000fe400078ec0ff */
[C---:B------:R-:W-:Y:S02]  /*8de0*/  SHF.L.U32 R43, R49.reuse, 0x10, RZ ;  /* 0x00000010312b7819 */ /* 0x040fe400000006ff */
[----:B------:R-:W-:Y:S02]  /*8df0*/  LOP3.LUT R44, R49, 0xffff0000, RZ, 0xc0, !PT ;  /* 0xffff0000312c7812 */ /* 0x000fe400078ec0ff */
[C---:B------:R-:W-:Y:S02]  /*8e00*/  SHF.L.U32 R45, R50.reuse, 0x10, RZ ;  /* 0x00000010322d7819 */ /* 0x040fe400000006ff */
[----:B---3--:R-:W-:Y:S01]  /*8e10*/  LOP3.LUT R46, R50, 0xffff0000, RZ, 0xc0, !PT ;  /* 0xffff0000322e7812 */ /* 0x008fe200078ec0ff */
[----:B------:R-:W3:Y:S01]  /*8e20*/  LDTM.16dp256bit.x8 R4, tmem[UR4+0xc0] ;  /* 0x0000c004000479ee */ /* 0x000ee200081a0000 */
[C---:B------:R-:W-:Y:S01]  /*8e30*/  SHF.L.U32 R47, R51.reuse, 0x10, RZ ;  /* 0x00000010332f7819 */ /* 0x040fe200000006ff */
[----:B------:R-:W-:Y:S01]  /*8e40*/  NOP ;  /* 0x0000000000007918 */ /* 0x000fe20000000000 */
[----:B------:R-:W-:Y:S02]  /*8e50*/  LOP3.LUT R49, R51, 0xffff0000, RZ, 0xc0, !PT ;  /* 0xffff000033317812 */ /* 0x000fe400078ec0ff */
[----:B------:R-:W-:Y:S02]  /*8e60*/  R2UR UR5, R98 ;  /* 0x00000000620572ca */ /* 0x000fe400000e0000 */
[C---:B------:R-:W-:Y:S02]  /*8e70*/  SHF.L.U32 R48, R56.reuse, 0x10, RZ ;  /* 0x0000001038307819 */ /* 0x040fe400000006ff */
[----:B------:R-:W-:Y:S02]  /*8e80*/  LOP3.LUT R51, R56, 0xffff0000, RZ, 0xc0, !PT ;  /* 0xffff000038337812 */ /* 0x000fe400078ec0ff */
[C---:B------:R-:W-:Y:S02]  /*8e90*/  SHF.L.U32 R50, R57.reuse, 0x10, RZ ;  /* 0x0000001039327819 */ /* 0x040fe400000006ff */
[----:B--2---:R-:W-:Y:S02]  /*8ea0*/  LOP3.LUT R52, R57, 0xffff0000, RZ, 0xc0, !PT ;  /* 0xffff000039347812 */ /* 0x004fe400078ec0ff */
[C---:B------:R-:W-:Y:S02]  /*8eb0*/  SHF.L.U32 R53, R58.reuse, 0x10, RZ ;  /* 0x000000103a357819 */ /* 0x040fe400000006ff */
[----:B------:R-:W-:Y:S01]  /*8ec0*/  LOP3.LUT R54, R58, 0xffff0000, RZ, 0xc0, !PT ;  /* 0xffff00003a367812 */ /* 0x000fe200078ec0ff */
[----:B------:R-:W-:Y:S01]  /*8ed0*/  UIADD3 UR4, UPT, UPT, UR5, 0x120, URZ ;  /* 0x0000012005047890 */ /* 0x000fe2000fffe0ff */
[C---:B------:R-:W-:Y:S02]  /*8ee0*/  SHF.L.U32 R55, R59.reuse, 0x10, RZ ;  /* 0x000000103b377819 */ /* 0x040fe400000006ff */
[----:B------:R-:W-:Y:S02]  /*8ef0*/  LOP3.LUT R56, R59, 0xffff0000, RZ, 0xc0, !PT ;  /* 0xffff00003b387812 */ /* 0x000fe400078ec0ff */
[----:B------:R-:W-:Y:S01]  /*8f00*/  SHF.L.U32 R57, R64, 0x10, RZ ;  /* 0x0000001040397819 */ /* 0x000fe200000006ff */
[----:B-1----:R-:W-:Y:S01]  /*8f10*/  UPRMT UR4, UR6, 0x654, UR4 ;  /* 0x0000065406047896 */ /* 0x002fe20008000004 */
[C---:B---3--:R-:W-:Y:S01]  /*8f20*/  FMUL R4, R38.reuse, R4 ;  /* 0x0000000426047220 */ /* 0x048fe20000400000 */
[C---:B------:R-:W-:Y:S01]  /*8f30*/  FMUL R5, R38.reuse, R5 ;  /* 0x0000000526057220 */ /* 0x040fe20000400000 */
[----:B------:R-:W-:Y:S01]  /*8f40*/  FMUL R6, R38, R6 ;  /* 0x0000000626067220 */ /* 0x000fe20000400000 */
[----:B------:R-:W-:Y:S01]  /*8f50*/  LOP3.LUT R58, R64, 0xffff0000, RZ, 0xc0, !PT ;  /* 0xffff0000403a7812 */ /* 0x000fe200078ec0ff */
[C---:B------:R-:W-:Y:S01]  /*8f60*/  FFMA R4, R41.reuse, R40, R4 ;  /* 0x0000002829047223 */ /* 0x040fe20000000004 */
[----:B------:R-:W-:Y:S01]  /*8f70*/  FFMA R5, R41, R42, R5 ;  /* 0x0000002a29057223 */ /* 0x000fe20000000005 */
[----:B------:R-:W-:Y:S01]  /*8f80*/  SHF.L.U32 R59, R65, 0x10, RZ ;  /* 0x00000010413b7819 */ /* 0x000fe200000006ff */
[----:B------:R-:W-:Y:S01]  /*8f90*/  FFMA R6, R41, R43, R6 ;  /* 0x0000002b29067223 */ /* 0x000fe20000000006 */
[----:B------:R-:W-:Y:S01]  /*8fa0*/  SYNCS.ARRIVE.TRANS64.RED.A1T0 RZ, [UR4], RZ ;  /* 0x000000ffffff79a7 */ /* 0x000fe20008100404 */
[C---:B------:R-:W-:Y:S01]  /*8fb0*/  FMUL R7, R38.reuse, R7 ;  /* 0x0000000726077220 */ /* 0x040fe20000400000 */
[----:B------:R-:W-:Y:S01]  /*8fc0*/  LOP3.LUT R60, R65, 0xffff0000, RZ, 0xc0, !PT ;  /* 0xffff0000413c7812 */ /* 0x000fe200078ec0ff */
[C---:B------:R-:W-:Y:S01]  /*8fd0*/  FMUL R8, R38.reuse, R8 ;  /* 0x0000000826087220 */ /* 0x040fe20000400000 */
[----:B------:R-:W-:Y:S01]  /*8fe0*/  F2FP.BF16.F32.PACK_AB R104, R5, R4 ;  /* 0x000000040568723e */ /* 0x000fe200000010ff */
[C---:B------:R-:W-:Y:S01]  /*8ff0*/  FFMA R7, R41.reuse, R44, R7 ;  /* 0x0000002c29077223 */ /* 0x040fe20000000007 */
[----:B------:R-:W-:Y:S01]  /*9000*/  FMUL R9, R38, R9 ;  /* 0x0000000926097220 */ /* 0x000fe20000400000 */
[----:B------:R-:W-:Y:S01]  /*9010*/  FFMA R8, R41, R45, R8 ;  /* 0x0000002d29087223 */ /* 0x000fe20000000008 */
[----:B------:R-:W-:Y:S01]  /*9020*/  SHF.L.U32 R61, R66, 0x10, RZ ;  /* 0x00000010423d7819 */ /* 0x000fe200000006ff */
[C---:B------:R-:W-:Y:S01]  /*9030*/  FMUL R0, R38.reuse, R10 ;  /* 0x0000000a26007220 */ /* 0x040fe20000400000 */
[----:B------:R-:W-:Y:S01]  /*9040*/  F2FP.BF16.F32.PACK_AB R105, R7, R6 ;  /* 0x000000060769723e */ /* 0x000fe200000010ff */
[C---:B------:R-:W-:Y:S01]  /*9050*/  FFMA R9, R41.reuse, R46, R9 ;  /* 0x0000002e29097223 */ /* 0x040fe20000000009 */
[----:B------:R-:W-:Y:S01]  /*9060*/  FMUL R2, R38, R11 ;  /* 0x0000000b26027220 */ /* 0x000fe20000400000 */
[----:B------:R-:W-:Y:S01]  /*9070*/  FFMA R0, R41, R47, R0 ;  /* 0x0000002f29007223 */ /* 0x000fe20000000000 */
[----:B------:R-:W-:Y:S01]  /*9080*/  LOP3.LUT R62, R66, 0xffff0000, RZ, 0xc0, !PT ;  /* 0xffff0000423e7812 */ /* 0x000fe200078ec0ff */
[C---:B------:R-:W-:Y:S01]  /*9090*/  FMUL R3, R38.reuse, R12 ;  /* 0x0000000c26037220 */ /* 0x040fe20000400000 */
[----:B------:R-:W-:Y:S01]  /*90a0*/  F2FP.BF16.F32.PACK_AB R106, R9, R8 ;  /* 0x00000008096a723e */ /* 0x000fe200000010ff */
[C---:B------:R-:W-:Y:S01]  /*90b0*/  FFMA R2, R41.reuse, R49, R2 ;  /* 0x0000003129027223 */ /* 0x040fe20000000002 */
[C---:B------:R-:W-:Y:S01]  /*90c0*/  FMUL R10, R38.reuse, R13 ;  /* 0x0000000d260a7220 */ /* 0x040fe20000400000 */
[----:B------:R-:W-:Y:S01]  /*90d0*/  FFMA R3, R41, R48, R3 ;  /* 0x0000003029037223 */ /* 0x000fe20000000003 */
[----:B------:R-:W-:Y:S01]  /*90e0*/  SHF.L.U32 R63, R67, 0x10, RZ ;  /* 0x00000010433f7819 */ /* 0x000fe200000006ff */
[----:B------:R-:W-:Y:S01]  /*90f0*/  FMUL R11, R38, R14 ;  /* 0x0000000e260b7220 */ /* 0x000fe20000400000 */
[----:B------:R-:W-:Y:S01]  /*9100*/  F2FP.BF16.F32.PACK_AB R107, R2, R0 ;  /* 0x00000000026b723e */ /* 0x000fe200000010ff */
[C---:B------:R-:W-:Y:S01]  /*9110*/  FFMA R10, R41.reuse, R51, R10 ;  /* 0x00000033290a7223 */ /* 0x040fe2000000000a */
[----:B------:R-:W-:Y:S01]  /*9120*/  FMUL R15, R38, R15 ;  /* 0x0000000f260f7220 */ /* 0x000fe20000400000 */
[----:B------:R-:W-:Y:S01]  /*9130*/  FFMA R11, R41, R50, R11 ;  /* 0x00000032290b7223 */ /* 0x000fe2000000000b */
[----:B------:R-:W-:Y:S01]  /*9140*/  LOP3.LUT R64, R67, 0xffff0000, RZ, 0xc0, !PT ;  /* 0xffff000043407812 */ /* 0x000fe200078ec0ff */
[----:B------:R1:W-:Y:S01]  /*9150*/  STSM.16.M88.4 [R97+0x6400], R104 ;  /* 0x0064006861007844 */ /* 0x0003e20000000200 */
[----:B------:R-:W-:Y:S01]  /*9160*/  F2FP.BF16.F32.PACK_AB R108, R10, R3 ;  /* 0x000000030a6c723e */ /* 0x000fe200000010ff */
[C---:B------:R-:W-:Y:S01]  /*9170*/  FFMA R15, R41.reuse, R52, R15 ;  /* 0x00000034290f7223 */ /* 0x040fe2000000000f */
[C---:B------:R-:W-:Y:S01]  /*9180*/  FMUL R12, R38.reuse, R16 ;  /* 0x00000010260c7220 */ /* 0x040fe20000400000 */
[C---:B------:R-:W-:Y:S01]  /*9190*/  FMUL R13, R38.reuse, R17 ;  /* 0x00000011260d7220 */ /* 0x040fe20000400000 */
[----:B------:R-:W-:Y:S01]  /*91a0*/  FMUL R14, R38, R18 ;  /* 0x00000012260e7220 */ /* 0x000fe20000400000 */
[----:B------:R-:W-:Y:S01]  /*91b0*/  SHF.L.U32 R65, R72, 0x10, RZ ;  /* 0x0000001048417819 */ /* 0x000fe200000006ff */
[----:B------:R-:W-:Y:S01]  /*91c0*/  FFMA R12, R41, R53, R12 ;  /* 0x00000035290c7223 */ /* 0x000fe2000000000c */
[----:B------:R-:W-:Y:S01]  /*91d0*/  F2FP.BF16.F32.PACK_AB R109, R15, R11 ;  /* 0x0000000b0f6d723e */ /* 0x000fe200000010ff */
[C---:B------:R-:W-:Y:S01]  /*91e0*/  FFMA R13, R41.reuse, R54, R13 ;  /* 0x00000036290d7223 */ /* 0x040fe2000000000d */
[----:B------:R-:W-:Y:S01]  /*91f0*/  FFMA R14, R41, R55, R14 ;  /* 0x00000037290e7223 */ /* 0x000fe2000000000e */
[----:B------:R-:W-:Y:S01]  /*9200*/  FMUL R19, R38, R19 ;  /* 0x0000001326137220 */ /* 0x000fe20000400000 */
[----:B------:R-:W-:Y:S01]  /*9210*/  LOP3.LUT R66, R72, 0xffff0000, RZ, 0xc0, !PT ;  /* 0xffff000048427812 */ /* 0x000fe200078ec0ff */
[C---:B------:R-:W-:Y:S01]  /*9220*/  FMUL R16, R38.reuse, R20 ;  /* 0x0000001426107220 */ /* 0x040fe20000400000 */
[----:B------:R-:W-:Y:S01]  /*9230*/  F2FP.BF16.F32.PACK_AB R110, R13, R12 ;  /* 0x0000000c0d6e723e */ /* 0x000fe200000010ff */
[C---:B------:R-:W-:Y:S01]  /*9240*/  FFMA R19, R41.reuse, R56, R19 ;  /* 0x0000003829137223 */ /* 0x040fe20000000013 */
[C---:B------:R-:W-:Y:S01]  /*9250*/  FMUL R17, R38.reuse, R21 ;  /* 0x0000001526117220 */ /* 0x040fe20000400000 */
[----:B------:R-:W-:Y:S01]  /*9260*/  FFMA R16, R41, R57, R16 ;  /* 0x0000003929107223 */ /* 0x000fe20000000010 */
[----:B------:R-:W-:Y:S01]  /*9270*/  SHF.L.U32 R67, R73, 0x10, RZ ;  /* 0x0000001049437819 */ /* 0x000fe200000006ff */
[C---:B------:R-:W-:Y:S01]  /*9280*/  FMUL R18, R38.reuse, R22 ;  /* 0x0000001626127220 */ /* 0x040fe20000400000 */
[----:B------:R-:W-:Y:S01]  /*9290*/  F2FP.BF16.F32.PACK_AB R111, R19, R14 ;  /* 0x0000000e136f723e */ /* 0x000fe200000010ff */
[C---:B------:R-:W-:Y:S01]  /*92a0*/  FFMA R17, R41.reuse, R58, R17 ;  /* 0x0000003a29117223 */ /* 0x040fe20000000011 */
[C---:B------:R-:W-:Y:S01]  /*92b0*/  FMUL R23, R38.reuse, R23 ;  /* 0x0000001726177220 */ /* 0x040fe20000400000 */
        /* <DEDUP_REMOVED lines=12> */
[C---:B------:R-:W-:Y:S01]  /*9380*/  FMUL R27, R38.reuse, R27 ;  /* 0x0000001b261b7220 */ /* 0x040fe20000400000 */
[C---:B------:R-:W-:Y:S01]  /*9390*/  FMUL R24, R38.reuse, R28 ;  /* 0x0000001c26187220 */ /* 0x040fe20000400000 */
[C---:B------:R-:W-:Y:S01]  /*93a0*/  FMUL R25, R38.reuse, R29 ;  /* 0x0000001d26197220 */ /* 0x040fe20000400000 */
[C---:B------:R-:W-:Y:S01]  /*93b0*/  FFMA R22, R41.reuse, R63, R22 ;  /* 0x0000003f29167223 */ /* 0x040fe20000000016 */
[C---:B------:R-:W-:Y:S01]  /*93c0*/  FMUL R26, R38.reuse, R30 ;  /* 0x0000001e261a7220 */ /* 0x040fe20000400000 */
[C---:B------:R-:W-:Y:S01]  /*93d0*/  FFMA R27, R41.reuse, R64, R27 ;  /* 0x00000040291b7223 */ /* 0x040fe2000000001b */
[----:B------:R-:W-:Y:S01]  /*93e0*/  FMUL R31, R38, R31 ;  /* 0x0000001f261f7220 */ /* 0x000fe20000400000 */
[C---:B------:R-:W-:Y:S01]  /*93f0*/  FFMA R24, R41.reuse, R65, R24 ;  /* 0x0000004129187223 */ /* 0x040fe20000000018 */
[----:B------:R-:W-:Y:S01]  /*9400*/  LOP3.LUT R70, R74, 0xffff0000, RZ, 0xc0, !PT ;  /* 0xffff00004a467812 */ /* 0x000fe200078ec0ff */
[C---:B------:R-:W-:Y:S01]  /*9410*/  FMUL R28, R38.reuse, R32 ;  /* 0x00000020261c7220 */ /* 0x040fe20000400000 */
[----:B------:R-:W-:Y:S01]  /*9420*/  FFMA R25, R41, R66, R25 ;  /* 0x0000004229197223 */ /* 0x000fe20000000019 */
[----:B------:R-:W-:Y:S01]  /*9430*/  SHF.L.U32 R71, R75, 0x10, RZ ;  /* 0x000000104b477819 */ /* 0x000fe200000006ff */
[C---:B------:R-:W-:Y:S01]  /*9440*/  FMUL R29, R38.reuse, R33 ;  /* 0x00000021261d7220 */ /* 0x040fe20000400000 */
[----:B------:R-:W-:Y:S01]  /*9450*/  FFMA R26, R41, R67, R26 ;  /* 0x00000043291a7223 */ /* 0x000fe2000000001a */
[----:B------:R-:W-:Y:S01]  /*9460*/  LOP3.LUT R72, R75, 0xffff0000, RZ, 0xc0, !PT ;  /* 0xffff00004b487812 */ /* 0x000fe200078ec0ff */
        /* <DEDUP_REMOVED lines=24> */
[----:B------:R-:W-:Y:S02]  /*95f0*/  UIADD3 UR9, UPT, UPT, UR49, 0xc0, URZ ;  /* 0x000000c031097890 */ /* 0x000fe4000fffe0ff */
[----:B------:R-:W-:Y:S01]  /*9600*/  UIADD3 UR8, UPT, UPT, UR44, 0x6400, URZ ;  /* 0x000064002c087890 */ /* 0x000fe2000fffe0ff */
[----:B------:R-:W-:Y:S01]  /*9610*/  UMOV UR10, UR50 ;  /* 0x00000032000a7c82 */ /* 0x000fe20008000000 */
[----:B------:R-:W-:Y:S01]  /*9620*/  UMOV UR11, UR36 ;  /* 0x00000024000b7c82 */ /* 0x000fe20008000000 */
[----:B--2---:R-:W-:Y:S04]  /*9630*/  UIADD3 UR4, UP0, UPT, UR6, 0x680, URZ ;  /* 0x0000068006047890 */ /* 0x004fe8000ff1e0ff */
[----:B------:R-:W-:Y:S09]  /*9640*/  UIADD3.X UR5, UPT, UPT, URZ, UR7, URZ, UP0, !UPT ;  /* 0x00000007ff057290 */ /* 0x000ff200087fe4ff */
[----:B------:R2:W-:Y:S01]  /*9650*/  UTMASTG.3D [UR8], [UR4] ;  /* 0x00000008040073b5 */ /* 0x0005e20008010000 */
[----:B------:R0:W-:Y:S01]  /*9660*/  UTMACMDFLUSH ;  /* 0x00000000000079b7 */ /* 0x0001e20000000000 */
[----:B--2---:R-:W-:Y:S04]  /*9670*/  DEPBAR.LE SB0, 0x1 ;  /* 0x000080400000791a */ /* 0x004fe80000000000 */
.L_x_137:
[----:B------:R-:W-:Y:S05]  /*9680*/  BSYNC.RECONVERGENT B0 ;  /* 0x0000000000007941 */ /* 0x000fea0003800200 */
.L_x_136:
[----:B------:R-:W-:Y:S01]  /*9690*/  BAR.SYNC.DEFER_BLOCKING 0x1, 0x80 ;  /* 0x0042000000007b1d */ /* 0x000fe20000010000 */
[----:B------:R-:W-:Y:S01]  /*96a0*/  UISETP.NE.AND UP0, UPT, UR47, -0x4, UPT ;  /* 0xfffffffc2f00788c */ /* 0x000fe2000bf05270 */
[----:B------:R-:W-:Y:S08]  /*96b0*/  IADD3 R0, PT, PT, R36, 0x1, RZ ;  /* 0x0000000124007810 */ /* 0x000ff00007ffe0ff */
[----:B------:R-:W-:Y:S05]  /*96c0*/  BRA.U !UP0, `(.L_x_138) ;  /* 0x0000000108247547 */ /* 0x000fea000b800000 */
[----:B------:R-:W-:Y:S01]  /*96d0*/  ISETP.NE.AND P0, PT, R95, RZ, PT ;  /* 0x000000ff5f00720c */ /* 0x000fe20003f05270 */
[----:B------:R-:W-:Y:S01]  /*96e0*/  IMAD.U32 R2, RZ, RZ, UR46 ;  /* 0x0000002eff027e24 */ /* 0x000fe2000f8e00ff */
[----:B------:R-:W-:Y:S04]  /*96f0*/  UIADD3 UR4, UPT, UPT, UR46, 0x1, URZ ;  /* 0x000000012e047890 */ /* 0x000fe8000fffe0ff */
[----:B------:R-:W-:Y:S04]  /*9700*/  UISETP.NE.AND UP0, UPT, UR4, 0x4, UPT ;  /* 0x000000040400788c */ /* 0x000fe8000bf05270 */
[----:B------:R-:W-:Y:S03]  /*9710*/  USEL UR46, UR4, URZ, UP0 ;  /* 0x000000ff042e7287 */ /* 0x000fe60008000000 */
[----:B------:R-:W-:Y:S05]  /*9720*/  @P0 LEA R2, R2, UR44, 0x3 ;  /* 0x0000002c02020c11 */ /* 0x000fea000f8e18ff */
[----:B------:R-:W-:Y:S05]  /*9730*/  @P0 VIADD R2, R2, 0xb0 ;  /* 0x000000b002020836 */ /* 0x000fea0000000000 */
[----:B------:R-:W-:Y:S04]  /*9740*/  @P0 PRMT R2, R101, 0x654, R2 ;  /* 0x0000065465020816 */ /* 0x000fe80000000002 */
[----:B------:R2:W-:Y:S03]  /*9750*/  @P0 SYNCS.ARRIVE.TRANS64.RED.A1T0 RZ, [R2+URZ], RZ ;  /* 0x000000ff02ff09a7 */ /* 0x0005e600081004ff */
.L_x_138:
[----:B------:R-:W-:Y:S01]  /*9760*/  R2UR UR5, R83 ;  /* 0x00000000530572ca */ /* 0x000fe200000e0000 */
[----:B------:R-:W-:Y:S01]  /*9770*/  UISETP.NE.AND UP0, UPT, UR61, URZ, UPT ;  /* 0x000000ff3d00728c */ /* 0x000fe2000bf05270 */
[----:B------:R-:W-:Y:S01]  /*9780*/  R2UR UR4, R84 ;  /* 0x00000000540472ca */ /* 0x000fe200000e0000 */
[----:B------:R-:W-:Y:S01]  /*9790*/  UIADD3 UR47, UPT, UPT, UR47, 0x4, URZ ;  /* 0x000000042f2f7890 */ /* 0x000fe2000fffe0ff */
[----:B------:R-:W-:Y:S01]  /*97a0*/  ISETP.NE.AND P0, PT, R88, 0x2, PT ;  /* 0x000000025800780c */ /* 0x000fe20003f05270 */
[----:B------:R-:W-:Y:S01]  /*97b0*/  UMOV UR36, UR60 ;  /* 0x0000003c00247c82 */ /* 0x000fe20008000000 */
[----:B------:R-:W-:Y:S02]  /*97c0*/  ISETP.NE.AND P1, PT, R0, 0x4, PT ;  /* 0x000000040000780c */ /* 0x000fe40003f25270 */
[----:B--2---:R-:W-:Y:S02]  /*97d0*/  SEL R2, RZ, 0x1, P0 ;  /* 0x00000001ff027807 */ /* 0x004fe40000000000 */
[----:B------:R-:W-:Y:S02]  /*97e0*/  SEL R3, RZ, 0x1, P1 ;  /* 0x00000001ff037807 */ /* 0x000fe40000800000 */
[----:B------:R-:W-:Y:S01]  /*97f0*/  LOP3.LUT R89, R89, R2, RZ, 0x3c, !PT ;  /* 0x0000000259597212 */ /* 0x000fe200078e3cff */
[----:B------:R-:W-:Y:S01]  /*9800*/  UIADD3 UR20, UPT, UPT, UR37, UR5, URZ ;  /* 0x0000000525147290 */ /* 0x000fe2000fffe0ff */
[----:B------:R-:W-:Y:S01]  /*9810*/  LOP3.LUT R90, R90, R3, RZ, 0x3c, !PT ;  /* 0x000000035a5a7212 */ /* 0x000fe200078e3cff */
[----:B------:R-:W-:Y:S01]  /*9820*/  UIADD3 UR16, UPT, UPT, UR38, UR4, URZ ;  /* 0x0000000426107290 */ /* 0x000fe2000fffe0ff */
[----:B------:R-:W-:Y:S02]  /*9830*/  SEL R88, R88, RZ, P0 ;  /* 0x000000ff58587207 */ /* 0x000fe40000000000 */
[----:B------:R-:W-:Y:S01]  /*9840*/  SEL R36, R0, RZ, P1 ;  /* 0x000000ff00247207 */ /* 0x000fe20000800000 */
[----:B------:R-:W-:Y:S08]  /*9850*/  BRA.U UP0, `(.L_x_139) ;  /* 0xffffffbd009c7547 */ /* 0x000ff0000b83ffff */
[----:B------:R-:W-:-:S13]  /*9860*/  R2UR UR4, R85 ;  /* 0x00000000550472ca */ /* 0x000fda00000e0000 */
[----:B------:R-:W-:-:S09]  /*9870*/  UISETP.NE.AND UP0, UPT, UR4, URZ, UPT ;  /* 0x000000ff0400728c */ /* 0x000fd2000bf05270 */
[----:B------:R-:W-:Y:S05]  /*9880*/  BRA.U !UP0, `(.L_x_140) ;  /* 0x0000000108487547 */ /* 0x000fea000b800000 */
[----:B------:R-:W2:Y:S02]  /*9890*/  LDCU.64 UR4, c[0x0][0x890] ;  /* 0x00011200ff0477ac */ /* 0x000ea40008000a00 */
[----:B--2---:R-:W-:-:S04]  /*98a0*/  UISETP.NE.U32.AND UP0, UPT, UR4, URZ, UPT ;  /* 0x000000ff0400728c */ /* 0x004fc8000bf05070 */
[----:B------:R-:W-:-:S09]  /*98b0*/  UISETP.NE.AND.EX UP0, UPT, UR5, URZ, UPT, UP0 ;  /* 0x000000ff0500728c */ /* 0x000fd2000bf05300 */
[----:B------:R-:W-:Y:S05]  /*98c0*/  BRA.U UP0, `(.L_x_141) ;  /* 0x00000001000c7547 */ /* 0x000fea000b800000 */
[----:B------:R-:W-:-:S13]  /*98d0*/  FSETP.NEU.AND P0, PT, R41, RZ, PT ;  /* 0x000000ff2900720b */ /* 0x000fda0003f0d000 */
[----:B------:R-:W-:Y:S05]  /*98e0*/  @!P0 EXIT ;  /* 0x000000000000894d */ /* 0x000fea0003800000 */
[----:B------:R-:W-:Y:S05]  /*98f0*/  BRA `(.L_x_140) ;  /* 0x00000000002c7947 */ /* 0x000fea0003800000 */
.L_x_141:
[----:B------:R-:W-:Y:S01]  /*9900*/  ISETP.NE.AND P0, PT, R87, RZ, PT ;  /* 0x000000ff5700720c */ /* 0x000fe20003f05270 */
[----:B------:R-:W-:-:S12]  /*9910*/  BSSY.RECONVERGENT B0, `(.L_x_140) ;  /* 0x0000009000007945 */ /* 0x000fd80003800200 */
[----:B------:R-:W-:Y:S05]  /*9920*/  @P0 BRA `(.L_x_142) ;  /* 0x0000000000140947 */ /* 0x000fea0003800000 */
[----:B------:R-:W2:Y:S02]  /*9930*/  LDCU.64 UR4, c[0x0][0x888] ;  /* 0x00011100ff0477ac */ /* 0x000ea40008000a00 */
[----:B--2---:R-:W-:-:S04]  /*9940*/  ISETP.NE.U32.AND P0, PT, RZ, UR4, PT ;  /* 0x00000004ff007c0c */ /* 0x004fc8000bf05070 */
[----:B------:R-:W-:-:S13]  /*9950*/  ISETP.NE.AND.EX P0, PT, RZ, UR5, PT, P0 ;  /* 0x00000005ff007c0c */ /* 0x000fda000bf05300 */
[----:B------:R-:W-:Y:S05]  /*9960*/  @!P0 EXIT ;  /* 0x000000000000894d */ /* 0x000fea0003800000 */
[----:B------:R-:W-:Y:S05]  /*9970*/  BRA `(.L_x_143) ;  /* 0x0000000000087947 */ /* 0x000fea0003800000 */
.L_x_142:
[----:B------:R-:W-:-:S13]  /*9980*/  FSETP.NEU.AND P0, PT, R41, RZ, PT ;  /* 0x000000ff2900720b */ /* 0x000fda0003f0d000 */
[----:B------:R-:W-:Y:S05]  /*9990*/  @!P0 EXIT ;  /* 0x000000000000894d */ /* 0x000fea0003800000 */
.L_x_143:
[----:B------:R-:W-:Y:S05]  /*99a0*/  BSYNC.RECONVERGENT B0 ;  /* 0x0000000000007941 */ /* 0x000fea0003800200 */
.L_x_140:
[----:B------:R-:W2:Y:S01]  /*99b0*/  S2UR UR5, SR_CgaCtaId ;  /* 0x00000000000579c3 */ /* 0x000ea20000008800 */
[----:B------:R-:W-:Y:S01]  /*99c0*/  ULEA UR4, UR46, UR44, 0x3 ;  /* 0x0000002c2e047291 */ /* 0x000fe2000f8e18ff */
[----:B------:R-:W-:-:S04]  /*99d0*/  DEPBAR.LE SB0, 0x0 ;  /* 0x000080000000791a */ /* 0x000fc80000000000 */
[----:B------:R-:W-:-:S04]  /*99e0*/  UIADD3 UR4, UPT, UPT, UR4, 0xb0, URZ ;  /* 0x000000b004047890 */ /* 0x000fc8000fffe0ff */
[----:B--2---:R-:W-:-:S09]  /*99f0*/  UPRMT UR4, UR5, 0x654, UR4 ;  /* 0x0000065405047896 */ /* 0x004fd20008000004 */
[----:B------:R-:W-:Y:S01]  /*9a00*/  SYNCS.ARRIVE.TRANS64.RED.A1T0 RZ, [UR4], RZ ;  /* 0x000000ffffff79a7 */ /* 0x000fe20008100404 */
[----:B------:R-:W-:Y:S05]  /*9a10*/  EXIT ;  /* 0x000000000000794d */ /* 0x000fea0003800000 */
.L_x_25:
[----:B--2---:R2:W3:Y:S02]  /*9a20*/  SYNCS.PHASECHK.TRANS64.TRYWAIT P0, [R0+URZ+0x150], R3 ;  /* 0x00015003000075a7 */ /* 0x0044e400080011ff */
[----:B---3--:R-:W-:Y:S05]  /*9a30*/  @!P0 NANOSLEEP.SYNCS 0x989680 ;  /* 0x009896800000895d */ /* 0x008fea0003900000 */
[----:B------:R-:W3:Y:S02]  /*9a40*/  @!P0 SYNCS.PHASECHK.TRANS64 P0, [R0+URZ+0x150], R3 ;  /* 0x00015003000085a7 */ /* 0x000ee400080010ff */
[----:B---3--:R-:W-:Y:S05]  /*9a50*/  @!P0 BRA `(.L_x_25) ;  /* 0xfffffffc00f08947 */ /* 0x008fea000383ffff */
[----:B------:R-:W-:Y:S05]  /*9a60*/  BRA `(.L_x_144) ;  /* 0xffffff80002c7947 */ /* 0x000fea000383ffff */
.L_x_28:
[----:B--2---:R-:W-:-:S07]  /*9a70*/  MOV R0, UR33 ;  /* 0x0000002100007c02 */ /* 0x004fce0008000f00 */
.L_x_145:
[----:B--2---:R2:W3:Y:S02]  /*9a80*/  SYNCS.PHASECHK.TRANS64.TRYWAIT P0, [R0+URZ+0x48], R3 ;  /* 0x00004803000075a7 */ /* 0x0044e400080011ff */
[----:B---3--:R-:W-:Y:S05]  /*9a90*/  @!P0 NANOSLEEP.SYNCS 0x989680 ;  /* 0x009896800000895d */ /* 0x008fea0003900000 */
[----:B------:R-:W3:Y:S02]  /*9aa0*/  @!P0 SYNCS.PHASECHK.TRANS64 P0, [R0+URZ+0x48], R3 ;  /* 0x00004803000085a7 */ /* 0x000ee400080010ff */
[----:B---3--:R-:W-:Y:S05]  /*9ab0*/  @!P0 BRA `(.L_x_145) ;  /* 0xfffffffc00f08947 */ /* 0x008fea000383ffff */
[----:B------:R-:W-:Y:S05]  /*9ac0*/  BRA `(.L_x_27) ;  /* 0xffffff80006c7947 */ /* 0x000fea000383ffff */
.L_x_35:
[----:B-1----:R-:W-:-:S07]  /*9ad0*/  MOV R0, UR17 ;  /* 0x0000001100007c02 */ /* 0x002fce0008000f00 */
.L_x_146:
[----:B-1----:R1:W2:Y:S02]  /*9ae0*/  SYNCS.PHASECHK.TRANS64.TRYWAIT P0, [R0+URZ+0x48], R3 ;  /* 0x00004803000075a7 */ /* 0x0022a400080011ff */
[----:B--2---:R-:W-:Y:S05]  /*9af0*/  @!P0 NANOSLEEP.SYNCS 0x989680 ;  /* 0x009896800000895d */ /* 0x004fea0003900000 */
[----:B------:R-:W2:Y:S02]  /*9b00*/  @!P0 SYNCS.PHASECHK.TRANS64 P0, [R0+URZ+0x48], R3 ;  /* 0x00004803000085a7 */ /* 0x000ea400080010ff */
[----:B--2---:R-:W-:Y:S05]  /*9b10*/  @!P0 BRA `(.L_x_146) ;  /* 0xfffffffc00f08947 */ /* 0x004fea000383ffff */
[----:B------:R-:W-:Y:S05]  /*9b20*/  BRA `(.L_x_34) ;  /* 0xffffff84002c7947 */ /* 0x000fea000383ffff */
.L_x_40:
[----:B-1----:R1:W2:Y:S02]  /*9b30*/  SYNCS.PHASECHK.TRANS64.TRYWAIT P0, [R3+URZ+0xe0], R0 ;  /* 0x0000e000030075a7 */ /* 0x0022a400080011ff */
[----:B--2---:R-:W-:Y:S05]  /*9b40*/  @!P0 NANOSLEEP.SYNCS 0x989680 ;  /* 0x009896800000895d */ /* 0x004fea0003900000 */
[----:B------:R-:W2:Y:S02]  /*9b50*/  @!P0 SYNCS.PHASECHK.TRANS64 P0, [R3+URZ+0xe0], R0 ;  /* 0x0000e000030085a7 */ /* 0x000ea400080010ff */
[----:B--2---:R-:W-:Y:S05]  /*9b60*/  @!P0 BRA `(.L_x_40) ;  /* 0xfffffffc00f08947 */ /* 0x004fea000383ffff */
[----:B------:R-:W-:Y:S05]  /*9b70*/  BRA `(.L_x_147) ;  /* 0xffffff8400cc7947 */ /* 0x000fea000383ffff */
.L_x_44:
[----:B-1----:R-:W-:-:S07]  /*9b80*/  MOV R0, UR4 ;  /* 0x0000000400007c02 */ /* 0x002fce0008000f00 */
.L_x_148:
[----:B-1----:R1:W2:Y:S02]  /*9b90*/  SYNCS.PHASECHK.TRANS64.TRYWAIT P0, [R0+URZ], R3 ;  /* 0x00000003000075a7 */ /* 0x0022a400080011ff */
[----:B--2---:R-:W-:Y:S05]  /*9ba0*/  @!P0 NANOSLEEP.SYNCS 0x989680 ;  /* 0x009896800000895d */ /* 0x004fea0003900000 */
[----:B------:R-:W2:Y:S02]  /*9bb0*/  @!P0 SYNCS.PHASECHK.TRANS64 P0, [R0+URZ], R3 ;  /* 0x00000003000085a7 */ /* 0x000ea400080010ff */
[----:B--2---:R-:W-:Y:S05]  /*9bc0*/  @!P0 BRA `(.L_x_148) ;  /* 0xfffffffc00f08947 */ /* 0x004fea000383ffff */
[----:B------:R-:W-:Y:S05]  /*9bd0*/  BRA `(.L_x_149) ;  /* 0xffffff8c00787947 */ /* 0x000fea000383ffff */
.L_x_45:
[----:B------:R-:W-:-:S07]  /*9be0*/  MOV R0, UR5 ;  /* 0x0000000500007c02 */ /* 0x000fce0008000f00 */
.L_x_150:
[----:B-1----:R1:W2:Y:S02]  /*9bf0*/  SYNCS.PHASECHK.TRANS64.TRYWAIT P0, [R0+URZ], R3 ;  /* 0x00000003000075a7 */ /* 0x0022a400080011ff */
[----:B--2---:R-:W-:Y:S05]  /*9c00*/  @!P0 NANOSLEEP.SYNCS 0x989680 ;  /* 0x009896800000895d */ /* 0x004fea0003900000 */
[----:B------:R-:W2:Y:S02]  /*9c10*/  @!P0 SYNCS.PHASECHK.TRANS64 P0, [R0+URZ], R3 ;  /* 0x00000003000085a7 */ /* 0x000ea400080010ff */
[----:B--2---:R-:W-:Y:S05]  /*9c20*/  @!P0 BRA `(.L_x_150) ;  /* 0xfffffffc00f08947 */ /* 0x004fea000383ffff */
[----:B------:R-:W-:Y:S05]  /*9c30*/  BRA `(.L_x_151) ;  /* 0xffffff8c00847947 */ /* 0x000fea000383ffff */
.L_x_46:
[----:B------:R-:W-:-:S07]  /*9c40*/  MOV R0, UR5 ;  /* 0x0000000500007c02 */ /* 0x000fce0008000f00 */
.L_x_152:
[----:B-1----:R1:W2:Y:S02]  /*9c50*/  SYNCS.PHASECHK.TRANS64.TRYWAIT P0, [R0+URZ], R3 ;  /* 0x00000003000075a7 */ /* 0x0022a400080011ff */
[----:B--2---:R-:W-:Y:S05]  /*9c60*/  @!P0 NANOSLEEP.SYNCS 0x989680 ;  /* 0x009896800000895d */ /* 0x004fea0003900000 */
[----:B------:R-:W2:Y:S02]  /*9c70*/  @!P0 SYNCS.PHASECHK.TRANS64 P0, [R0+URZ], R3 ;  /* 0x00000003000085a7 */ /* 0x000ea400080010ff */
[----:B--2---:R-:W-:Y:S05]  /*9c80*/  @!P0 BRA `(.L_x_152) ;  /* 0xfffffffc00f08947 */ /* 0x004fea000383ffff */
[----:B------:R-:W-:Y:S05]  /*9c90*/  BRA `(.L_x_153) ;  /* 0xffffff8c00907947 */ /* 0x000fea000383ffff */
.L_x_47:
[----:B------:R-:W-:-:S07]  /*9ca0*/  MOV R0, UR5 ;  /* 0x0000000500007c02 */ /* 0x000fce0008000f00 */
.L_x_154:
[----:B-1----:R1:W2:Y:S02]  /*9cb0*/  SYNCS.PHASECHK.TRANS64.TRYWAIT P0, [R0+URZ], R3 ;  /* 0x00000003000075a7 */ /* 0x0022a400080011ff */
[----:B--2---:R-:W-:Y:S05]  /*9cc0*/  @!P0 NANOSLEEP.SYNCS 0x989680 ;  /* 0x009896800000895d */ /* 0x004fea0003900000 */
[----:B------:R-:W2:Y:S02]  /*9cd0*/  @!P0 SYNCS.PHASECHK.TRANS64 P0, [R0+URZ], R3 ;  /* 0x00000003000085a7 */ /* 0x000ea400080010ff */
[----:B--2---:R-:W-:Y:S05]  /*9ce0*/  @!P0 BRA `(.L_x_154) ;  /* 0xfffffffc00f08947 */ /* 0x004fea000383ffff */
[----:B------:R-:W-:Y:S05]  /*9cf0*/  BRA `(.L_x_155) ;  /* 0xffffff8c009c7947 */ /* 0x000fea000383ffff */
.L_x_48:
[----:B------:R-:W-:-:S07]  /*9d00*/  MOV R0, UR5 ;  /* 0x0000000500007c02 */ /* 0x000fce0008000f00 */
.L_x_156:
[----:B-1----:R1:W2:Y:S02]  /*9d10*/  SYNCS.PHASECHK.TRANS64.TRYWAIT P0, [R0+URZ], R3 ;  /* 0x00000003000075a7 */ /* 0x0022a400080011ff */
[----:B--2---:R-:W-:Y:S05]  /*9d20*/  @!P0 NANOSLEEP.SYNCS 0x989680 ;  /* 0x009896800000895d */ /* 0x004fea0003900000 */
[----:B------:R-:W2:Y:S02]  /*9d30*/  @!P0 SYNCS.PHASECHK.TRANS64 P0, [R0+URZ], R3 ;  /* 0x00000003000085a7 */ /* 0x000ea400080010ff */
[----:B--2---:R-:W-:Y:S05]  /*9d40*/  @!P0 BRA `(.L_x_156) ;  /* 0xfffffffc00f08947 */ /* 0x004fea000383ffff */
[----:B------:R-:W-:Y:S05]  /*9d50*/  BRA `(.L_x_157) ;  /* 0xffffff8c00a87947 */ /* 0x000fea000383ffff */
.L_x_49:
[----:B------:R-:W-:-:S07]  /*9d60*/  MOV R0, UR5 ;  /* 0x0000000500007c02 */ /* 0x000fce0008000f00 */
.L_x_158:
[----:B-1----:R1:W2:Y:S02]  /*9d70*/  SYNCS.PHASECHK.TRANS64.TRYWAIT P0, [R0+URZ], R3 ;  /* 0x00000003000075a7 */ /* 0x0022a400080011ff */
[----:B--2---:R-:W-:Y:S05]  /*9d80*/  @!P0 NANOSLEEP.SYNCS 0x989680 ;  /* 0x009896800000895d */ /* 0x004fea0003900000 */
[----:B------:R-:W2:Y:S02]  /*9d90*/  @!P0 SYNCS.PHASECHK.TRANS64 P0, [R0+URZ], R3 ;  /* 0x00000003000085a7 */ /* 0x000ea400080010ff */
[----:B--2---:R-:W-:Y:S05]  /*9da0*/  @!P0 BRA `(.L_x_158) ;  /* 0xfffffffc00f08947 */ /* 0x004fea000383ffff */
[----:B------:R-:W-:Y:S05]  /*9db0*/  BRA `(.L_x_159) ;  /* 0xffffff8c00b47947 */ /* 0x000fea000383ffff */
.L_x_50:
[----:B------:R-:W-:-:S07]  /*9dc0*/  MOV R0, UR5 ;  /* 0x0000000500007c02 */ /* 0x000fce0008000f00 */
.L_x_160:
[----:B-1----:R1:W2:Y:S02]  /*9dd0*/  SYNCS.PHASECHK.TRANS64.TRYWAIT P0, [R0+URZ], R3 ;  /* 0x00000003000075a7 */ /* 0x0022a400080011ff */
[----:B--2---:R-:W-:Y:S05]  /*9de0*/  @!P0 NANOSLEEP.SYNCS 0x989680 ;  /* 0x009896800000895d */ /* 0x004fea0003900000 */
[----:B------:R-:W2:Y:S02]  /*9df0*/  @!P0 SYNCS.PHASECHK.TRANS64 P0, [R0+URZ], R3 ;  /* 0x00000003000085a7 */ /* 0x000ea400080010ff */
[----:B--2---:R-:W-:Y:S05]  /*9e00*/  @!P0 BRA `(.L_x_160) ;  /* 0xfffffffc00f08947 */ /* 0x004fea000383ffff */
[----:B------:R-:W-:Y:S05]  /*9e10*/  BRA `(.L_x_161) ;  /* 0xffffff8c00c07947 */ /* 0x000fea000383ffff */
.L_x_51:
[----:B------:R-:W-:-:S07]  /*9e20*/  MOV R0, UR5 ;  /* 0x0000000500007c02 */ /* 0x000fce0008000f00 */
.L_x_162:
[----:B-1----:R1:W2:Y:S02]  /*9e30*/  SYNCS.PHASECHK.TRANS64.TRYWAIT P0, [R0+URZ], R3 ;  /* 0x00000003000075a7 */ /* 0x0022a400080011ff */
[----:B--2---:R-:W-:Y:S05]  /*9e40*/  @!P0 NANOSLEEP.SYNCS 0x989680 ;  /* 0x009896800000895d */ /* 0x004fea0003900000 */
[----:B------:R-:W2:Y:S02]  /*9e50*/  @!P0 SYNCS.PHASECHK.TRANS64 P0, [R0+URZ], R3 ;  /* 0x00000003000085a7 */ /* 0x000ea400080010ff */
[----:B--2---:R-:W-:Y:S05]  /*9e60*/  @!P0 BRA `(.L_x_162) ;  /* 0xfffffffc00f08947 */ /* 0x004fea000383ffff */
[----:B------:R-:W-:Y:S05]  /*9e70*/  BRA `(.L_x_163) ;  /* 0xffffff8c00cc7947 */ /* 0x000fea000383ffff */
.L_x_54:
[----:B-1----:R1:W2:Y:S02]  /*9e80*/  SYNCS.PHASECHK.TRANS64.TRYWAIT P0, [R2+URZ+0x140], R5 ;  /* 0x00014005020075a7 */ /* 0x0022a400080011ff */
[----:B--2---:R-:W-:Y:S05]  /*9e90*/  @!P0 NANOSLEEP.SYNCS 0x989680 ;  /* 0x009896800000895d */ /* 0x004fea0003900000 */
[----:B------:R-:W2:Y:S02]  /*9ea0*/  @!P0 SYNCS.PHASECHK.TRANS64 P0, [R2+URZ+0x140], R5 ;  /* 0x00014005020085a7 */ /* 0x000ea400080010ff */
[----:B--2---:R-:W-:Y:S05]  /*9eb0*/  @!P0 BRA `(.L_x_54) ;  /* 0xfffffffc00f08947 */ /* 0x004fea000383ffff */
[----:B------:R-:W-:Y:S05]  /*9ec0*/  BRA `(.L_x_164) ;  /* 0xffffff9000307947 */ /* 0x000fea000383ffff */
.L_x_55:
[----:B------:R-:W-:-:S07]  /*9ed0*/  MOV R2, UR4 ;  /* 0x0000000400027c02 */ /* 0x000fce0008000f00 */
.L_x_165:
[----:B-1----:R1:W2:Y:S02]  /*9ee0*/  SYNCS.PHASECHK.TRANS64.TRYWAIT P0, [R2+URZ+0xf0], R5 ;  /* 0x0000f005020075a7 */ /* 0x0022a400080011ff */
[----:B--2---:R-:W-:Y:S05]  /*9ef0*/  @!P0 NANOSLEEP.SYNCS 0x989680 ;  /* 0x009896800000895d */ /* 0x004fea0003900000 */
[----:B------:R-:W2:Y:S02]  /*9f00*/  @!P0 SYNCS.PHASECHK.TRANS64 P0, [R2+URZ+0xf0], R5 ;  /* 0x0000f005020085a7 */ /* 0x000ea400080010ff */
[----:B--2---:R-:W-:Y:S05]  /*9f10*/  @!P0 BRA `(.L_x_165) ;  /* 0xfffffffc00f08947 */ /* 0x004fea000383ffff */
[----:B------:R-:W-:Y:S05]  /*9f20*/  BRA `(.L_x_166) ;  /* 0xffffff9000407947 */ /* 0x000fea000383ffff */
.L_x_56:
[----:B-1----:R1:W2:Y:S02]  /*9f30*/  SYNCS.PHASECHK.TRANS64.TRYWAIT P1, [R2+URZ+0xe0], R5 ;  /* 0x0000e005020075a7 */ /* 0x0022a400080211ff */
[----:B--2---:R-:W-:Y:S05]  /*9f40*/  @!P1 NANOSLEEP.SYNCS 0x989680 ;  /* 0x009896800000995d */ /* 0x004fea0003900000 */
[----:B------:R-:W2:Y:S02]  /*9f50*/  @!P1 SYNCS.PHASECHK.TRANS64 P1, [R2+URZ+0xe0], R5 ;  /* 0x0000e005020095a7 */ /* 0x000ea400080210ff */
[----:B--2---:R-:W-:Y:S05]  /*9f60*/  @!P1 BRA `(.L_x_56) ;  /* 0xfffffffc00f09947 */ /* 0x004fea000383ffff */
[----:B------:R-:W-:Y:S05]  /*9f70*/  BRA `(.L_x_167) ;  /* 0xffffff9000707947 */ /* 0x000fea000383ffff */
.L_x_59:
[----:B------:R-:W-:-:S07]  /*9f80*/  MOV R0, UR4 ;  /* 0x0000000400007c02 */ /* 0x000fce0008000f00 */
.L_x_168:
[----:B-1----:R1:W2:Y:S02]  /*9f90*/  SYNCS.PHASECHK.TRANS64.TRYWAIT P0, [R0+URZ+0xf0], R3 ;  /* 0x0000f003000075a7 */ /* 0x0022a400080011ff */
[----:B--2---:R-:W-:Y:S05]  /*9fa0*/  @!P0 NANOSLEEP.SYNCS 0x989680 ;  /* 0x009896800000895d */ /* 0x004fea0003900000 */
[----:B------:R-:W2:Y:S02]  /*9fb0*/  @!P0 SYNCS.PHASECHK.TRANS64 P0, [R0+URZ+0xf0], R3 ;  /* 0x0000f003000085a7 */ /* 0x000ea400080010ff */
[----:B--2---:R-:W-:Y:S05]  /*9fc0*/  @!P0 BRA `(.L_x_168) ;  /* 0xfffffffc00f08947 */ /* 0x004fea000383ffff */
[----:B------:R-:W-:Y:S05]  /*9fd0*/  BRA `(.L_x_58) ;  /* 0xffffff9000c47947 */ /* 0x000fea000383ffff */
.L_x_66:
[----:B-1----:R1:W2:Y:S02]  /*9fe0*/  SYNCS.PHASECHK.TRANS64.TRYWAIT P1, [R0+URZ+0xe0], R5 ;  /* 0x0000e005000075a7 */ /* 0x0022a400080211ff */
[----:B--2---:R-:W-:Y:S05]  /*9ff0*/  @!P1 NANOSLEEP.SYNCS 0x989680 ;  /* 0x009896800000995d */ /* 0x004fea0003900000 */
[----:B------:R-:W2:Y:S02]  /*a000*/  @!P1 SYNCS.PHASECHK.TRANS64 P1, [R0+URZ+0xe0], R5 ;  /* 0x0000e005000095a7 */ /* 0x000ea400080210ff */
[----:B--2---:R-:W-:Y:S05]  /*a010*/  @!P1 BRA `(.L_x_66) ;  /* 0xfffffffc00f09947 */ /* 0x004fea000383ffff */
[----:B------:R-:W-:Y:S05]  /*a020*/  BRA `(.L_x_169) ;  /* 0xffffff98002c7947 */ /* 0x000fea000383ffff */
.L_x_67:
[----:B------:R-:W-:-:S07]  /*a030*/  MOV R3, UR23 ;  /* 0x0000001700037c02 */ /* 0x000fce0008000f00 */
.L_x_170:
[----:B-1----:R1:W2:Y:S02]  /*a040*/  SYNCS.PHASECHK.TRANS64.TRYWAIT P0, [R3+URZ+0x120], R0 ;  /* 0x00012000030075a7 */ /* 0x0022a400080011ff */
[----:B--2---:R-:W-:Y:S05]  /*a050*/  @!P0 NANOSLEEP.SYNCS 0x989680 ;  /* 0x009896800000895d */ /* 0x004fea0003900000 */
[----:B------:R-:W2:Y:S02]  /*a060*/  @!P0 SYNCS.PHASECHK.TRANS64 P0, [R3+URZ+0x120], R0 ;  /* 0x00012000030085a7 */ /* 0x000ea400080010ff */
[----:B--2---:R-:W-:Y:S05]  /*a070*/  @!P0 BRA `(.L_x_170) ;  /* 0xfffffffc00f08947 */ /* 0x004fea000383ffff */
[----:B------:R-:W-:Y:S05]  /*a080*/  BRA `(.L_x_171) ;  /* 0xffffff98007c7947 */ /* 0x000fea000383ffff */
.L_x_70:
[----:B------:R-:W-:Y:S07]  /*a090*/  MOV R0, UR5 ;  /* 0x0000000500007c02 */ /* 0x000fee0008000f00 */
.L_x_172:
[----:B-1----:R1:W2:Y:S02]  /*a0a0*/  SYNCS.PHASECHK.TRANS64.TRYWAIT P0, [R0+URZ], R3 ;  /* 0x00000003000075a7 */ /* 0x0022a400080011ff */
[----:B--2---:R-:W-:Y:S05]  /*a0b0*/  @!P0 NANOSLEEP.SYNCS 0x989680 ;  /* 0x009896800000895d */ /* 0x004fea0003900000 */
[----:B------:R-:W2:Y:S02]  /*a0c0*/  @!P0 SYNCS.PHASECHK.TRANS64 P0, [R0+URZ], R3 ;  /* 0x00000003000085a7 */ /* 0x000ea400080010ff */
[----:B--2---:R-:W-:Y:S05]  /*a0d0*/  @!P0 BRA `(.L_x_172) ;  /* 0xfffffffc00f08947 */ /* 0x004fea000383ffff */
[----:B------:R-:W-:Y:S05]  /*a0e0*/  BRA `(.L_x_69) ;  /* 0xffffff9800987947 */ /* 0x000fea000383ffff */
.L_x_73:
[----:B------:R-:W-:-:S07]  /*a0f0*/  MOV R0, UR4 ;  /* 0x0000000400007c02 */ /* 0x000fce0008000f00 */
.L_x_173:
[----:B--2---:R2:W4:Y:S02]  /*a100*/  SYNCS.PHASECHK.TRANS64.TRYWAIT P0, [R0+URZ], R3 ;  /* 0x00000003000075a7 */ /* 0x00452400080011ff */
[----:B----4-:R-:W-:Y:S05]  /*a110*/  @!P0 NANOSLEEP.SYNCS 0x989680 ;  /* 0x009896800000895d */ /* 0x010fea0003900000 */
[----:B------:R-:W4:Y:S02]  /*a120*/  @!P0 SYNCS.PHASECHK.TRANS64 P0, [R0+URZ], R3 ;  /* 0x00000003000085a7 */ /* 0x000f2400080010ff */
[----:B----4-:R-:W-:Y:S05]  /*a130*/  @!P0 BRA `(.L_x_173) ;  /* 0xfffffffc00f08947 */ /* 0x010fea000383ffff */
[----:B------:R-:W-:Y:S05]  /*a140*/  BRA `(.L_x_174) ;  /* 0xffffff9c004c7947 */ /* 0x000fea000383ffff */
.L_x_74:
[----:B------:R-:W-:-:S07]  /*a150*/  MOV R0, UR5 ;  /* 0x0000000500007c02 */ /* 0x000fce0008000f00 */
.L_x_175:
[----:B-1----:R1:W2:Y:S02]  /*a160*/  SYNCS.PHASECHK.TRANS64.TRYWAIT P0, [R0+URZ], R3 ;  /* 0x00000003000075a7 */ /* 0x0022a400080011ff */
[----:B--2---:R-:W-:Y:S05]  /*a170*/  @!P0 NANOSLEEP.SYNCS 0x989680 ;  /* 0x009896800000895d */ /* 0x004fea0003900000 */
[----:B------:R-:W2:Y:S02]  /*a180*/  @!P0 SYNCS.PHASECHK.TRANS64 P0, [R0+URZ], R3 ;  /* 0x00000003000085a7 */ /* 0x000ea400080010ff */
[----:B--2---:R-:W-:Y:S05]  /*a190*/  @!P0 BRA `(.L_x_175) ;  /* 0xfffffffc00f08947 */ /* 0x004fea000383ffff */
[----:B------:R-:W-:Y:S05]  /*a1a0*/  BRA `(.L_x_176) ;  /* 0xffffff9c00587947 */ /* 0x000fea000383ffff */
.L_x_75:
[----:B------:R-:W-:-:S07]  /*a1b0*/  MOV R0, UR5 ;  /* 0x0000000500007c02 */ /* 0x000fce0008000f00 */
.L_x_177:
[----:B-1----:R1:W2:Y:S02]  /*a1c0*/  SYNCS.PHASECHK.TRANS64.TRYWAIT P0, [R0+URZ], R3 ;  /* 0x00000003000075a7 */ /* 0x0022a400080011ff */
[----:B--2---:R-:W-:Y:S05]  /*a1d0*/  @!P0 NANOSLEEP.SYNCS 0x989680 ;  /* 0x009896800000895d */ /* 0x004fea0003900000 */
[----:B------:R-:W2:Y:S02]  /*a1e0*/  @!P0 SYNCS.PHASECHK.TRANS64 P0, [R0+URZ], R3 ;  /* 0x00000003000085a7 */ /* 0x000ea400080010ff */
[----:B--2---:R-:W-:Y:S05]  /*a1f0*/  @!P0 BRA `(.L_x_177) ;  /* 0xfffffffc00f08947 */ /* 0x004fea000383ffff */
[----:B------:R-:W-:Y:S05]  /*a200*/  BRA `(.L_x_178) ;  /* 0xffffff9c00647947 */ /* 0x000fea000383ffff */
.L_x_76:
[----:B------:R-:W-:-:S07]  /*a210*/  MOV R0, UR4 ;  /* 0x0000000400007c02 */ /* 0x000fce0008000f00 */
.L_x_179:
[----:B-1----:R1:W2:Y:S02]  /*a220*/  SYNCS.PHASECHK.TRANS64.TRYWAIT P0, [R0+URZ], R3 ;  /* 0x00000003000075a7 */ /* 0x0022a400080011ff */
[----:B--2---:R-:W-:Y:S05]  /*a230*/  @!P0 NANOSLEEP.SYNCS 0x989680 ;  /* 0x009896800000895d */ /* 0x004fea0003900000 */
[----:B------:R-:W2:Y:S02]  /*a240*/  @!P0 SYNCS.PHASECHK.TRANS64 P0, [R0+URZ], R3 ;  /* 0x00000003000085a7 */ /* 0x000ea400080010ff */
[----:B--2---:R-:W-:Y:S05]  /*a250*/  @!P0 BRA `(.L_x_179) ;  /* 0xfffffffc00f08947 */ /* 0x004fea000383ffff */
[----:B------:R-:W-:Y:S05]  /*a260*/  BRA `(.L_x_180) ;  /* 0xffffff9c00707947 */ /* 0x000fea000383ffff */
.L_x_81:
[----:B--2---:R2:W3:Y:S02]  /*a270*/  SYNCS.PHASECHK.TRANS64.TRYWAIT P0, [R12+URZ+0xe0], R9 ;  /* 0x0000e0090c0075a7 */ /* 0x0044e400080011ff */
[----:B---3--:R-:W-:Y:S05]  /*a280*/  @!P0 NANOSLEEP.SYNCS 0x989680 ;  /* 0x009896800000895d */ /* 0x008fea0003900000 */
[----:B------:R-:W3:Y:S02]  /*a290*/  @!P0 SYNCS.PHASECHK.TRANS64 P0, [R12+URZ+0xe0], R9 ;  /* 0x0000e0090c0085a7 */ /* 0x000ee400080010ff */
[----:B---3--:R-:W-:Y:S05]  /*a2a0*/  @!P0 BRA `(.L_x_81) ;  /* 0xfffffffc00f08947 */ /* 0x008fea000383ffff */
[----:B------:R-:W-:Y:S05]  /*a2b0*/  BRA `(.L_x_181) ;  /* 0xffffffa000a07947 */ /* 0x000fea000383ffff */
.L_x_84:
[----:B------:R-:W-:Y:S07]  /*a2c0*/  MOV R0, UR21 ;  /* 0x0000001500007c02 */ /* 0x000fee0008000f00 */
.L_x_182:
[----:B--2---:R2:W3:Y:S02]  /*a2d0*/  SYNCS.PHASECHK.TRANS64.TRYWAIT P2, [R0+URZ+0xd8], R11 ;  /* 0x0000d80b000075a7 */ /* 0x0044e400080411ff */
[----:B---3--:R-:W-:Y:S05]  /*a2e0*/  @!P2 NANOSLEEP.SYNCS 0x989680 ;  /* 0x009896800000a95d */ /* 0x008fea0003900000 */
[----:B------:R-:W3:Y:S02]  /*a2f0*/  @!P2 SYNCS.PHASECHK.TRANS64 P2, [R0+URZ+0xd8], R11 ;  /* 0x0000d80b0000a5a7 */ /* 0x000ee400080410ff */
[----:B---3--:R-:W-:Y:S05]  /*a300*/  @!P2 BRA `(.L_x_182) ;  /* 0xfffffffc00f0a947 */ /* 0x008fea000383ffff */
[----:B------:R-:W-:Y:S05]  /*a310*/  BRA `(.L_x_83) ;  /* 0xffffffa800087947 */ /* 0x000fea000383ffff */
.L_x_87:
[----:B--2---:R-:W-:Y:S07]  /*a320*/  MOV R0, UR21 ;  /* 0x0000001500007c02 */ /* 0x004fee0008000f00 */
.L_x_183:
[----:B--2---:R2:W3:Y:S02]  /*a330*/  SYNCS.PHASECHK.TRANS64.TRYWAIT P0, [R0+URZ+0xb0], R9 ;  /* 0x0000b009000075a7 */ /* 0x0044e400080011ff */
[----:B---3--:R-:W-:Y:S05]  /*a340*/  @!P0 NANOSLEEP.SYNCS 0x989680 ;  /* 0x009896800000895d */ /* 0x008fea0003900000 */
[----:B------:R-:W3:Y:S02]  /*a350*/  @!P0 SYNCS.PHASECHK.TRANS64 P0, [R0+URZ+0xb0], R9 ;  /* 0x0000b009000085a7 */ /* 0x000ee400080010ff */
[----:B---3--:R-:W-:Y:S05]  /*a360*/  @!P0 BRA `(.L_x_183) ;  /* 0xfffffffc00f08947 */ /* 0x008fea000383ffff */
[----:B------:R-:W-:Y:S05]  /*a370*/  BRA `(.L_x_184) ;  /* 0xffffffa800647947 */ /* 0x000fea000383ffff */
.L_x_88:
[----:B------:R-:W-:Y:S07]  /*a380*/  MOV R0, UR21 ;  /* 0x0000001500007c02 */ /* 0x000fee0008000f00 */
.L_x_185:
[----:B--2---:R2:W3:Y:S02]  /*a390*/  SYNCS.PHASECHK.TRANS64.TRYWAIT P0, [R0+URZ+0xb8], R9 ;  /* 0x0000b809000075a7 */ /* 0x0044e400080011ff */
[----:B---3--:R-:W-:Y:S05]  /*a3a0*/  @!P0 NANOSLEEP.SYNCS 0x989680 ;  /* 0x009896800000895d */ /* 0x008fea0003900000 */
[----:B------:R-:W3:Y:S02]  /*a3b0*/  @!P0 SYNCS.PHASECHK.TRANS64 P0, [R0+URZ+0xb8], R9 ;  /* 0x0000b809000085a7 */ /* 0x000ee400080010ff */
[----:B---3--:R-:W-:Y:S05]  /*a3c0*/  @!P0 BRA `(.L_x_185) ;  /* 0xfffffffc00f08947 */ /* 0x008fea000383ffff */
[----:B------:R-:W-:Y:S05]  /*a3d0*/  BRA `(.L_x_186) ;  /* 0xffffffa8009c7947 */ /* 0x000fea000383ffff */
.L_x_89:
[----:B------:R-:W-:Y:S07]  /*a3e0*/  MOV R0, UR21 ;  /* 0x0000001500007c02 */ /* 0x000fee0008000f00 */
.L_x_187:
[----:B--2---:R2:W3:Y:S02]  /*a3f0*/  SYNCS.PHASECHK.TRANS64.TRYWAIT P0, [R0+URZ+0xc0], R9 ;  /* 0x0000c009000075a7 */ /* 0x0044e400080011ff */
[----:B---3--:R-:W-:Y:S05]  /*a400*/  @!P0 NANOSLEEP.SYNCS 0x989680 ;  /* 0x009896800000895d */ /* 0x008fea0003900000 */
[----:B------:R-:W3:Y:S02]  /*a410*/  @!P0 SYNCS.PHASECHK.TRANS64 P0, [R0+URZ+0xc0], R9 ;  /* 0x0000c009000085a7 */ /* 0x000ee400080010ff */
[----:B---3--:R-:W-:Y:S05]  /*a420*/  @!P0 BRA `(.L_x_187) ;  /* 0xfffffffc00f08947 */ /* 0x008fea000383ffff */
[----:B------:R-:W-:Y:S05]  /*a430*/  BRA `(.L_x_188) ;  /* 0xffffffa800e07947 */ /* 0x000fea000383ffff */
.L_x_90:
[----:B------:R-:W-:Y:S07]  /*a440*/  MOV R0, UR21 ;  /* 0x0000001500007c02 */ /* 0x000fee0008000f00 */
.L_x_189:
[----:B--2---:R2:W3:Y:S02]  /*a450*/  SYNCS.PHASECHK.TRANS64.TRYWAIT P0, [R0+URZ+0xc8], R9 ;  /* 0x0000c809000075a7 */ /* 0x0044e400080011ff */
[----:B---3--:R-:W-:Y:S05]  /*a460*/  @!P0 NANOSLEEP.SYNCS 0x989680 ;  /* 0x009896800000895d */ /* 0x008fea0003900000 */
[----:B------:R-:W3:Y:S02]  /*a470*/  @!P0 SYNCS.PHASECHK.TRANS64 P0, [R0+URZ+0xc8], R9 ;  /* 0x0000c809000085a7 */ /* 0x000ee400080010ff */
[----:B---3--:R-:W-:Y:S05]  /*a480*/  @!P0 BRA `(.L_x_189) ;  /* 0xfffffffc00f08947 */ /* 0x008fea000383ffff */
[----:B------:R-:W-:Y:S05]  /*a490*/  BRA `(.L_x_190) ;  /* 0xffffffac00207947 */ /* 0x000fea000383ffff */
.L_x_92:
[----:B------:R-:W-:-:S07]  /*a4a0*/  MOV R0, UR21 ;  /* 0x0000001500007c02 */ /* 0x000fce0008000f00 */
.L_x_191:
[----:B---3--:R3:W4:Y:S02]  /*a4b0*/  SYNCS.PHASECHK.TRANS64.TRYWAIT P0, [R0+URZ+0xb0], R3 ;  /* 0x0000b003000075a7 */ /* 0x00872400080011ff */
[----:B----4-:R-:W-:Y:S05]  /*a4c0*/  @!P0 NANOSLEEP.SYNCS 0x989680 ;  /* 0x009896800000895d */ /* 0x010fea0003900000 */
[----:B------:R-:W4:Y:S02]  /*a4d0*/  @!P0 SYNCS.PHASECHK.TRANS64 P0, [R0+URZ+0xb0], R3 ;  /* 0x0000b003000085a7 */ /* 0x000f2400080010ff */
[----:B----4-:R-:W-:Y:S05]  /*a4e0*/  @!P0 BRA `(.L_x_191) ;  /* 0xfffffffc00f08947 */ /* 0x010fea000383ffff */
[----:B------:R-:W-:Y:S05]  /*a4f0*/  BRA `(.L_x_192) ;  /* 0xffffffac00987947 */ /* 0x000fea000383ffff */
.L_x_93:
[----:B---3--:R-:W-:-:S07]  /*a500*/  MOV R0, UR21 ;  /* 0x0000001500007c02 */ /* 0x008fce0008000f00 */
.L_x_193:
[----:B---3--:R3:W4:Y:S02]  /*a510*/  SYNCS.PHASECHK.TRANS64.TRYWAIT P0, [R0+URZ+0xb8], R3 ;  /* 0x0000b803000075a7 */ /* 0x00872400080011ff */
[----:B----4-:R-:W-:Y:S05]  /*a520*/  @!P0 NANOSLEEP.SYNCS 0x989680 ;  /* 0x009896800000895d */ /* 0x010fea0003900000 */
[----:B------:R-:W4:Y:S02]  /*a530*/  @!P0 SYNCS.PHASECHK.TRANS64 P0, [R0+URZ+0xb8], R3 ;  /* 0x0000b803000085a7 */ /* 0x000f2400080010ff */
[----:B----4-:R-:W-:Y:S05]  /*a540*/  @!P0 BRA `(.L_x_193) ;  /* 0xfffffffc00f08947 */ /* 0x010fea000383ffff */
[----:B------:R-:W-:Y:S05]  /*a550*/  BRA `(.L_x_194) ;  /* 0xffffffac00887947 */ /* 0x000fea000383ffff */
.L_x_94:
[----:B---3--:R-:W-:-:S07]  /*a560*/  MOV R0, UR21 ;  /* 0x0000001500007c02 */ /* 0x008fce0008000f00 */
.L_x_195:
[----:B---3--:R3:W4:Y:S02]  /*a570*/  SYNCS.PHASECHK.TRANS64.TRYWAIT P0, [R0+URZ+0xc0], R3 ;  /* 0x0000c003000075a7 */ /* 0x00872400080011ff */
[----:B----4-:R-:W-:Y:S05]  /*a580*/  @!P0 NANOSLEEP.SYNCS 0x989680 ;  /* 0x009896800000895d */ /* 0x010fea0003900000 */
[----:B------:R-:W4:Y:S02]  /*a590*/  @!P0 SYNCS.PHASECHK.TRANS64 P0, [R0+URZ+0xc0], R3 ;  /* 0x0000c003000085a7 */ /* 0x000f2400080010ff */
[----:B----4-:R-:W-:Y:S05]  /*a5a0*/  @!P0 BRA `(.L_x_195) ;  /* 0xfffffffc00f08947 */ /* 0x010fea000383ffff */
[----:B------:R-:W-:Y:S05]  /*a5b0*/  BRA `(.L_x_196) ;  /* 0xffffffac00787947 */ /* 0x000fea000383ffff */
.L_x_96:
[----:B-1----:R1:W2:Y:S02]  /*a5c0*/  SYNCS.PHASECHK.TRANS64.TRYWAIT P0, [R3+URZ+0xe0], R0 ;  /* 0x0000e000030075a7 */ /* 0x0022a400080011ff */
[----:B--2---:R-:W-:Y:S05]  /*a5d0*/  @!P0 NANOSLEEP.SYNCS 0x989680 ;  /* 0x009896800000895d */ /* 0x004fea0003900000 */
[----:B------:R-:W2:Y:S02]  /*a5e0*/  @!P0 SYNCS.PHASECHK.TRANS64 P0, [R3+URZ+0xe0], R0 ;  /* 0x0000e000030085a7 */ /* 0x000ea400080010ff */
[----:B--2---:R-:W-:Y:S05]  /*a5f0*/  @!P0 BRA `(.L_x_96) ;  /* 0xfffffffc00f08947 */ /* 0x004fea000383ffff */
[----:B------:R-:W-:Y:S05]  /*a600*/  BRA `(.L_x_197) ;  /* 0xffffffb000447947 */ /* 0x000fea000383ffff */
.L_x_107:
[----:B-1----:R-:W-:Y:S04]  /*a610*/  MOV R0, UR44 ;  /* 0x0000002c00007c02 */ /* 0x002fe80008000f00 */
[----:B------:R1:W2:Y:S03]  /*a620*/  SYNCS.PHASECHK.TRANS64.TRYWAIT P1, [R0+URZ+0x90], R5 ;  /* 0x00009005000075a7 */ /* 0x0002a600080211ff */
[----:B--2---:R-:W-:Y:S05]  /*a630*/  @!P1 NANOSLEEP.SYNCS 0x989680 ;  /* 0x009896800000995d */ /* 0x004fea0003900000 */
[----:B------:R-:W2:Y:S02]  /*a640*/  @!P1 SYNCS.PHASECHK.TRANS64 P1, [R0+URZ+0x90], R5 ;  /* 0x00009005000095a7 */ /* 0x000ea400080210ff */
[----:B--2---:R-:W-:Y:S05]  /*a650*/  @!P1 BRA `(.L_x_107) ;  /* 0xfffffffc00ec9947 */ /* 0x004fea000383ffff */
[----:B------:R-:W-:Y:S05]  /*a660*/  BRA `(.L_x_106) ;  /* 0xffffffbc00d87947 */ /* 0x000fea000383ffff */
.L_x_109:
[----:B-1----:R1:W4:Y:S02]  /*a670*/  SYNCS.PHASECHK.TRANS64.TRYWAIT P0, [R98+URZ+0x100], R3 ;  /* 0x00010003620075a7 */ /* 0x00232400080011ff */
[----:B----4-:R-:W-:Y:S05]  /*a680*/  @!P0 NANOSLEEP.SYNCS 0x989680 ;  /* 0x009896800000895d */ /* 0x010fea0003900000 */
[----:B------:R-:W4:Y:S02]  /*a690*/  @!P0 SYNCS.PHASECHK.TRANS64 P0, [R98+URZ+0x100], R3 ;  /* 0x00010003620085a7 */ /* 0x000f2400080010ff */
[----:B----4-:R-:W-:Y:S05]  /*a6a0*/  @!P0 BRA `(.L_x_109) ;  /* 0xfffffffc00f08947 */ /* 0x010fea000383ffff */
[----:B------:R-:W-:Y:S05]  /*a6b0*/  BRA `(.L_x_108) ;  /* 0xffffffc000047947 */ /* 0x000fea000383ffff */
.L_x_118:
[----:B--2---:R2:W3:Y:S02]  /*a6c0*/  SYNCS.PHASECHK.TRANS64.TRYWAIT P0, [R3+URZ+0x90], R0 ;  /* 0x00009000030075a7 */ /* 0x0044e400080011ff */
[----:B---3--:R-:W-:Y:S05]  /*a6d0*/  @!P0 NANOSLEEP.SYNCS 0x989680 ;  /* 0x009896800000895d */ /* 0x008fea0003900000 */
[----:B------:R-:W3:Y:S02]  /*a6e0*/  @!P0 SYNCS.PHASECHK.TRANS64 P0, [R3+URZ+0x90], R0 ;  /* 0x00009000030085a7 */ /* 0x000ee400080010ff */
[----:B---3--:R-:W-:Y:S05]  /*a6f0*/  @!P0 BRA `(.L_x_118) ;  /* 0xfffffffc00f08947 */ /* 0x008fea000383ffff */
[----:B------:R-:W-:Y:S05]  /*a700*/  BRA `(.L_x_117) ;  /* 0xffffffc800e87947 */ /* 0x000fea000383ffff */
.L_x_126:
[----:B-1----:R1:W3:Y:S02]  /*a710*/  SYNCS.PHASECHK.TRANS64.TRYWAIT P0, [R63+URZ+0x90], R4 ;  /* 0x000090043f0075a7 */ /* 0x0022e400080011ff */
[----:B---3--:R-:W-:Y:S05]  /*a720*/  @!P0 NANOSLEEP.SYNCS 0x989680 ;  /* 0x009896800000895d */ /* 0x008fea0003900000 */
[----:B------:R-:W3:Y:S02]  /*a730*/  @!P0 SYNCS.PHASECHK.TRANS64 P0, [R63+URZ+0x90], R4 ;  /* 0x000090043f0085a7 */ /* 0x000ee400080010ff */
[----:B---3--:R-:W-:Y:S05]  /*a740*/  @!P0 BRA `(.L_x_126) ;  /* 0xfffffffc00f08947 */ /* 0x008fea000383ffff */
[----:B------:R-:W-:Y:S05]  /*a750*/  BRA `(.L_x_125) ;  /* 0xffffffd400f07947 */ /* 0x000fea000383ffff */
.L_x_134:
[----:B-1----:R1:W3:Y:S02]  /*a760*/  SYNCS.PHASECHK.TRANS64.TRYWAIT P0, [R108+URZ+0x90], R3 ;  /* 0x000090036c0075a7 */ /* 0x0022e400080011ff */
[----:B---3--:R-:W-:Y:S05]  /*a770*/  @!P0 NANOSLEEP.SYNCS 0x989680 ;  /* 0x009896800000895d */ /* 0x008fea0003900000 */
[----:B------:R-:W3:Y:S02]  /*a780*/  @!P0 SYNCS.PHASECHK.TRANS64 P0, [R108+URZ+0x90], R3 ;  /* 0x000090036c0085a7 */ /* 0x000ee400080010ff */
[----:B---3--:R-:W-:Y:S05]  /*a790*/  @!P0 BRA `(.L_x_134) ;  /* 0xfffffffc00f08947 */ /* 0x008fea000383ffff */
[----:B------:R-:W-:Y:S05]  /*a7a0*/  BRA `(.L_x_133) ;  /* 0xffffffe000f47947 */ /* 0x000fea000383ffff */
        .weak           $__internal_0_$__cuda_sm10x_tcgen05_guardrail_trap_col_being_dealloced_not_returned_by_alloc
        .type           $__internal_0_$__cuda_sm10x_tcgen05_guardrail_trap_col_being_dealloced_not_returned_by_alloc,@function
        .size           $__internal_0_$__cuda_sm10x_tcgen05_guardrail_trap_col_being_dealloced_not_returned_by_alloc,($__internal_1_$__cuda_sm10x_tcgen05_guardrail_trap_phase_invalid_during_alloc - $__internal_0_$__cuda_sm10x_tcgen05_guardrail_trap_col_being_dealloced_not_returned_by_alloc)
$__internal_0_$__cuda_sm10x_tcgen05_guardrail_trap_col_being_dealloced_not_returned_by_alloc:
[----:B------:R-:W-:Y:S05]  /*a7b0*/  BPT.TRAP 0x1 ;  /* 0x000000040000795c */ /* 0x000fea0000300000 */
[----:B------:R-:W-:-:S04]  /*a7c0*/  HFMA2 R3, -RZ, RZ, 0, 0 ;  /* 0x00000000ff037431 */ /* 0x000fc800000001ff */
[----:B------:R-:W-:Y:S05]  /*a7d0*/  RET.REL.NODEC R2 `(_ZN7cutlass13device_kernelINS_4gemm6kernel13GemmUniversalIN4cute5tupleIJiiiiEEENS1_10collective13CollectiveMmaINS1_35MainloopSm100TmaUmmaWarpSpecializedILi9ELi2ELi4ENS5_IJNS4_1CILi1EEENSA_ILi8EEESB_EEEEENS5_IJNSA_ILi64EEENSA_ILi256EEENSA_ILi32EEEEEENS_10bfloat16_tENS5_IJlSB_lEEESJ_SK_NS4_8TiledMMAINS4_8MMA_AtomIJNS4_20SM100_MMA_F16BF16_SSISJ_SJ_fLi64ELi256ELNS4_4UMMA5MajorE0ELSP_0ELNSO_7ScaleInE0ELSQ_0EEEEEENS4_6LayoutINS5_IJSB_SB_SB_EEENS5_IJNSA_ILi0EEESV_SV_EEEEENS5_IJNS4_10UnderscoreESY_SY_EEEEENS4_23SM90_TMA_LOAD_MULTICASTENS4_14ComposedLayoutINS4_7SwizzleILi2ELi4ELi3EEENS4_18smem_ptr_flag_bitsILi16EEENST_INS5_IJSC_SH_EEENS5_IJSH_SB_EEEEEEEvNS4_8identityENS4_13SM90_TMA_LOADES1A_vS1B_EENS_8epilogue10collective18CollectiveEpilogueINS1E_23Sm100TmaWarpSpecializedILi4ELi2ELi32ELb1ELb0EEEJSI_NS5_IJNST_ISF_SB_EES1J_EEESJ_SK_SJ_SK_NS1E_6fusion15FusionCallbacksIS1I_NS1L_17LinearCombinationISJ_fSJ_fLNS_15FloatRoundStyleE2EEESI_S1K_JEEENS4_5SM1004TMEM4LOAD26SM100_TMEM_LOAD_16dp256b8xES1C_NS12_INS13_ILi3ELi4ELi3EEES16_NST_INS5_IJSC_SF_EEENS5_IJSF_SB_EEEEEEENS4_17SM75_U32x4_LDSM_NENS4_14SM90_TMA_STOREES1Z_NS4_17SM90_U32x4_STSM_NENS4_39AutoVectorizingCopyWithAssumedAlignmentILi128EEEEEEvvEEEEvNT_6ParamsE) ;  /* 0xffffff5802087950 */ /* 0x000fea0003c3ffff */
        .weak           $__internal_1_$__cuda_sm10x_tcgen05_guardrail_trap_phase_invalid_during_alloc
        .type           $__internal_1_$__cuda_sm10x_tcgen05_guardrail_trap_phase_invalid_during_alloc,@function
        .size           $__internal_1_$__cuda_sm10x_tcgen05_guardrail_trap_phase_invalid_during_alloc,($__internal_2_$__cuda_sm10x_tcgen05_guardrail_trap_unallocated_columns_being_dealloced - $__internal_1_$__cuda_sm10x_tcgen05_guardrail_trap_phase_invalid_during_alloc)
$__internal_1_$__cuda_sm10x_tcgen05_guardrail_trap_phase_invalid_during_alloc:
[----:B------:R-:W-:Y:S05]  /*a7e0*/  BPT.TRAP 0x1 ;  /* 0x000000040000795c */ /* 0x000fea0000300000 */
[----:B------:R-:W-:-:S04]  /*a7f0*/  MOV R5, 0x0 ;  /* 0x0000000000057802 */ /* 0x000fc80000000f00 */
[----:B------:R-:W-:Y:S05]  /*a800*/  RET.REL.NODEC R4 `(_ZN7cutlass13device_kernelINS_4gemm6kernel13GemmUniversalIN4cute5tupleIJiiiiEEENS1_10collective13CollectiveMmaINS1_35MainloopSm100TmaUmmaWarpSpecializedILi9ELi2ELi4ENS5_IJNS4_1CILi1EEENSA_ILi8EEESB_EEEEENS5_IJNSA_ILi64EEENSA_ILi256EEENSA_ILi32EEEEEENS_10bfloat16_tENS5_IJlSB_lEEESJ_SK_NS4_8TiledMMAINS4_8MMA_AtomIJNS4_20SM100_MMA_F16BF16_SSISJ_SJ_fLi64ELi256ELNS4_4UMMA5MajorE0ELSP_0ELNSO_7ScaleInE0ELSQ_0EEEEEENS4_6LayoutINS5_IJSB_SB_SB_EEENS5_IJNSA_ILi0EEESV_SV_EEEEENS5_IJNS4_10UnderscoreESY_SY_EEEEENS4_23SM90_TMA_LOAD_MULTICASTENS4_14ComposedLayoutINS4_7SwizzleILi2ELi4ELi3EEENS4_18smem_ptr_flag_bitsILi16EEENST_INS5_IJSC_SH_EEENS5_IJSH_SB_EEEEEEEvNS4_8identityENS4_13SM90_TMA_LOADES1A_vS1B_EENS_8epilogue10collective18CollectiveEpilogueINS1E_23Sm100TmaWarpSpecializedILi4ELi2ELi32ELb1ELb0EEEJSI_NS5_IJNST_ISF_SB_EES1J_EEESJ_SK_SJ_SK_NS1E_6fusion15FusionCallbacksIS1I_NS1L_17LinearCombinationISJ_fSJ_fLNS_15FloatRoundStyleE2EEESI_S1K_JEEENS4_5SM1004TMEM4LOAD26SM100_TMEM_LOAD_16dp256b8xES1C_NS12_INS13_ILi3ELi4ELi3EEES16_NST_INS5_IJSC_SF_EEENS5_IJSF_SB_EEEEEEENS4_17SM75_U32x4_LDSM_NENS4_14SM90_TMA_STOREES1Z_NS4_17SM90_U32x4_STSM_NENS4_39AutoVectorizingCopyWithAssumedAlignmentILi128EEEEEEvvEEEEvNT_6ParamsE) ;  /* 0xffffff5404fc7950 */ /* 0x000fea0003c3ffff */
        .weak           $__internal_2_$__cuda_sm10x_tcgen05_guardrail_trap_unallocated_columns_being_dealloced
        .type           $__internal_2_$__cuda_sm10x_tcgen05_guardrail_trap_unallocated_columns_being_dealloced,@function
        .size           $__internal_2_$__cuda_sm10x_tcgen05_guardrail_trap_unallocated_columns_being_dealloced,(.L_x_199 - $__internal_2_$__cuda_sm10x_tcgen05_guardrail_trap_unallocated_columns_being_dealloced)
$__internal_2_$__cuda_sm10x_tcgen05_guardrail_trap_unallocated_columns_being_dealloced:
[----:B------:R-:W-:Y:S05]  /*a810*/  BPT.TRAP 0x1 ;  /* 0x000000040000795c */ /* 0x000fea0000300000 */
[----:B------:R-:W-:-:S04]  /*a820*/  HFMA2 R3, -RZ, RZ, 0, 0 ;  /* 0x00000000ff037431 */ /* 0x000fc800000001ff */
[----:B------:R-:W-:Y:S05]  /*a830*/  RET.REL.NODEC R2 `(_ZN7cutlass13device_kernelINS_4gemm6kernel13GemmUniversalIN4cute5tupleIJiiiiEEENS1_10collective13CollectiveMmaINS1_35MainloopSm100TmaUmmaWarpSpecializedILi9ELi2ELi4ENS5_IJNS4_1CILi1EEENSA_ILi8EEESB_EEEEENS5_IJNSA_ILi64EEENSA_ILi256EEENSA_ILi32EEEEEENS_10bfloat16_tENS5_IJlSB_lEEESJ_SK_NS4_8TiledMMAINS4_8MMA_AtomIJNS4_20SM100_MMA_F16BF16_SSISJ_SJ_fLi64ELi256ELNS4_4UMMA5MajorE0ELSP_0ELNSO_7ScaleInE0ELSQ_0EEEEEENS4_6LayoutINS5_IJSB_SB_SB_EEENS5_IJNSA_ILi0EEESV_SV_EEEEENS5_IJNS4_10UnderscoreESY_SY_EEEEENS4_23SM90_TMA_LOAD_MULTICASTENS4_14ComposedLayoutINS4_7SwizzleILi2ELi4ELi3EEENS4_18smem_ptr_flag_bitsILi16EEENST_INS5_IJSC_SH_EEENS5_IJSH_SB_EEEEEEEvNS4_8identityENS4_13SM90_TMA_LOADES1A_vS1B_EENS_8epilogue10collective18CollectiveEpilogueINS1E_23Sm100TmaWarpSpecializedILi4ELi2ELi32ELb1ELb0EEEJSI_NS5_IJNST_ISF_SB_EES1J_EEESJ_SK_SJ_SK_NS1E_6fusion15FusionCallbacksIS1I_NS1L_17LinearCombinationISJ_fSJ_fLNS_15FloatRoundStyleE2EEESI_S1K_JEEENS4_5SM1004TMEM4LOAD26SM100_TMEM_LOAD_16dp256b8xES1C_NS12_INS13_ILi3ELi4ELi3EEES16_NST_INS5_IJSC_SF_EEENS5_IJSF_SB_EEEEEEENS4_17SM75_U32x4_LDSM_NENS4_14SM90_TMA_STOREES1Z_NS4_17SM90_U32x4_STSM_NENS4_39AutoVectorizingCopyWithAssumedAlignmentILi128EEEEEEvvEEEEvNT_6ParamsE) ;  /* 0xffffff5402f07950 */ /* 0x000fea0003c3ffff */
.L_x_198:
[----:B------:R-:W-:-:S00]  /*a840*/  BRA `(.L_x_198) ;  /* 0xfffffffc00fc7947 */ /* 0x000fc0000383ffff */
[----:B------:R-:W-:-:S00]  /*a850*/  NOP ;  /* 0x0000000000007918 */ /* 0x000fc00000000000 */
        /* <DEDUP_REMOVED lines=10> */
.L_x_199:


//--------------------- .nv.global.init           --------------------------
	.section	.nv.global.init,"aw",@progbits
.nv.global.init:
	.type		$str$27,@object
	.size		$str$27,($str$28 - $str$27)
$str$27:
        /*0000*/ 	.byte	0x28, 0x61, 0x64, 0x64, 0x72, 0x65, 0x73, 0x73, 0x20, 0x26, 0x20, 0x6d, 0x61, 0x73, 0x6b, 0x29
        /*0010*/ 	.byte	0x20, 0x3d, 0x3d, 0x20, 0x30, 0x00
	.type		$str$28,@object
	.size		$str$28,($str$26 - $str$28)
$str$28:
        /*0016*/ 	.byte	0x2f, 0x74, 0x6d, 0x70, 0x2f, 0x63, 0x75, 0x74, 0x6c, 0x61, 0x73, 0x73, 0x5f, 0x73, 0x77, 0x65
        /*0026*/ 	.byte	0x65, 0x70, 0x5f, 0x73, 0x72, 0x63, 0x2f, 0x69, 0x6e, 0x63, 0x6c, 0x75, 0x64, 0x65, 0x2f, 0x63
        /*0036*/ 	.byte	0x75, 0x74, 0x65, 0x2f, 0x70, 0x6f, 0x69, 0x6e, 0x74, 0x65, 0x72, 0x5f, 0x66, 0x6c, 0x61, 0x67
        /*0046*/ 	.byte	0x67, 0x65, 0x64, 0x2e, 0x68, 0x70, 0x70, 0x00
	.type		$str$26,@object
	.size		$str$26,($str$25 - $str$26)
$str$26:
        /*004e*/ 	.byte	0x2f, 0x74, 0x6d, 0x70, 0x2f, 0x63, 0x75, 0x74, 0x6c, 0x61, 0x73, 0x73, 0x5f, 0x73, 0x77, 0x65
        /*005e*/ 	.byte	0x65, 0x70, 0x5f, 0x73, 0x72, 0x63, 0x2f, 0x69, 0x6e, 0x63, 0x6c, 0x75, 0x64, 0x65, 0x2f, 0x63
        /*006e*/ 	.byte	0x75, 0x74, 0x65, 0x2f, 0x61, 0x74, 0x6f, 0x6d, 0x2f, 0x63, 0x6f, 0x70, 0x79, 0x5f, 0x74, 0x72
        /*007e*/ 	.byte	0x61, 0x69, 0x74, 0x73, 0x5f, 0x73, 0x6d, 0x31, 0x30, 0x30, 0x2e, 0x68, 0x70, 0x70, 0x00
	.type		$str$25,@object
	.size		$str$25,(__unnamed_1 - $str$25)
$str$25:
        /*008d*/ 	.byte	0x28, 0x28, 0x75, 0x69, 0x6e, 0x74, 0x33, 0x32, 0x5f, 0x74, 0x28, 0x74, 0x68, 0x72, 0x65, 0x61
        /*009d*/ 	.byte	0x64, 0x49, 0x64, 0x78, 0x2e, 0x78, 0x29, 0x20, 0x2f, 0x20, 0x33, 0x32, 0x29, 0x20, 0x25, 0x20
        /*00ad*/ 	.byte	0x34, 0x29, 0x20, 0x3d, 0x3d, 0x20, 0x28, 0x28, 0x28, 0x74, 0x6d, 0x65, 0x6d, 0x5f, 0x61, 0x64
        /*00bd*/ 	.byte	0x64, 0x72, 0x20, 0x3e, 0x3e, 0x20, 0x31, 0x36, 0x29, 0x20, 0x2f, 0x20, 0x33, 0x32, 0x29, 0x20
        /*00cd*/ 	.byte	0x25, 0x20, 0x34, 0x29, 0x00
	.type		__unnamed_1,@object
	.size		__unnamed_1,(__unnamed_2 - __unnamed_1)
__unnamed_1:
        /*00d2*/ 	.byte	0x61, 0x75, 0x74, 0x6f, 0x20, 0x63, 0x75, 0x74, 0x65, 0x3a, 0x3a, 0x61, 0x73, 0x5f, 0x70, 0x6f
        /* <DEDUP_REMOVED lines=24> */
        /*0262*/ 	.byte	0x30, 0x39, 0x36, 0x3e, 0x3e, 0x3e, 0x3e, 0x5d, 0x00
	.type		__unnamed_2,@object
	.size		__unnamed_2,(.L_2 - __unnamed_2)
__unnamed_2:
        /* <DEDUP_REMOVED lines=46> */
        /*054b*/ 	.byte	0x75, 0x74, 0x65, 0x3a, 0x3a, 0x43, 0x3c, 0x30, 0x3e, 0x3e, 0x3e, 0x3e, 0x5d, 0x00
.L_2:


//--------------------- .nv.shared._ZN7cutlass13device_kernelINS_4gemm6kernel13GemmUniversalIN4cute5tupleIJiiiiEEENS1_10collective13CollectiveMmaINS1_35MainloopSm100TmaUmmaWarpSpecializedILi9ELi2ELi4ENS5_IJNS4_1CILi1EEENSA_ILi8EEESB_EEEEENS5_IJNSA_ILi64EEENSA_ILi256EEENSA_ILi32EEEEEENS_10bfloat16_tENS5_IJlSB_lEEESJ_SK_NS4_8TiledMMAINS4_8MMA_AtomIJNS4_20SM100_MMA_F16BF16_SSISJ_SJ_fLi64ELi256ELNS4_4UMMA5MajorE0ELSP_0ELNSO_7ScaleInE0ELSQ_0EEEEEENS4_6LayoutINS5_IJSB_SB_SB_EEENS5_IJNSA_ILi0EEESV_SV_EEEEENS5_IJNS4_10UnderscoreESY_SY_EEEEENS4_23SM90_TMA_LOAD_MULTICASTENS4_14ComposedLayoutINS4_7SwizzleILi2ELi4ELi3EEENS4_18smem_ptr_flag_bitsILi16EEENST_INS5_IJSC_SH_EEENS5_IJSH_SB_EEEEEEEvNS4_8identityENS4_13SM90_TMA_LOADES1A_vS1B_EENS_8epilogue10collective18CollectiveEpilogueINS1E_23Sm100TmaWarpSpecializedILi4ELi2ELi32ELb1ELb0EEEJSI_NS5_IJNST_ISF_SB_EES1J_EEESJ_SK_SJ_SK_NS1E_6fusion15FusionCallbacksIS1I_NS1L_17LinearCombinationISJ_fSJ_fLNS_15FloatRoundStyleE2EEESI_S1K_JEEENS4_5SM1004TMEM4LOAD26SM100_TMEM_LOAD_16dp256b8xES1C_NS12_INS13_ILi3ELi4ELi3EEES16_NST_INS5_IJSC_SF_EEENS5_IJSF_SB_EEEEEEENS4_17SM75_U32x4_LDSM_NENS4_14SM90_TMA_STOREES1Z_NS4_17SM90_U32x4_STSM_NENS4_39AutoVectorizingCopyWithAssumedAlignmentILi128EEEEEEvvEEEEvNT_6ParamsE --------------------------
	.section	.nv.shared._ZN7cutlass13device_kernelINS_4gemm6kernel13GemmUniversalIN4cute5tupleIJiiiiEEENS1_10collective13CollectiveMmaINS1_35MainloopSm100TmaUmmaWarpSpecializedILi9ELi2ELi4ENS5_IJNS4_1CILi1EEENSA_ILi8EEESB_EEEEENS5_IJNSA_ILi64EEENSA_ILi256EEENSA_ILi32EEEEEENS_10bfloat16_tENS5_IJlSB_lEEESJ_SK_NS4_8TiledMMAINS4_8MMA_AtomIJNS4_20SM100_MMA_F16BF16_SSISJ_SJ_fLi64ELi256ELNS4_4UMMA5MajorE0ELSP_0ELNSO_7ScaleInE0ELSQ_0EEEEEENS4_6LayoutINS5_IJSB_SB_SB_EEENS5_IJNSA_ILi0EEESV_SV_EEEEENS5_IJNS4_10UnderscoreESY_SY_EEEEENS4_23SM90_TMA_LOAD_MULTICASTENS4_14ComposedLayoutINS4_7SwizzleILi2ELi4ELi3EEENS4_18smem_ptr_flag_bitsILi16EEENST_INS5_IJSC_SH_EEENS5_IJSH_SB_EEEEEEEvNS4_8identityENS4_13SM90_TMA_LOADES1A_vS1B_EENS_8epilogue10collective18CollectiveEpilogueINS1E_23Sm100TmaWarpSpecializedILi4ELi2ELi32ELb1ELb0EEEJSI_NS5_IJNST_ISF_SB_EES1J_EEESJ_SK_SJ_SK_NS1E_6fusion15FusionCallbacksIS1I_NS1L_17LinearCombinationISJ_fSJ_fLNS_15FloatRoundStyleE2EEESI_S1K_JEEENS4_5SM1004TMEM4LOAD26SM100_TMEM_LOAD_16dp256b8xES1C_NS12_INS13_ILi3ELi4ELi3EEES16_NST_INS5_IJSC_SF_EEENS5_IJSF_SB_EEEEEEENS4_17SM75_U32x4_LDSM_NENS4_14SM90_TMA_STOREES1Z_NS4_17SM90_U32x4_STSM_NENS4_39AutoVectorizingCopyWithAssumedAlignmentILi128EEEEEEvvEEEEvNT_6ParamsE,"aw",@nobits
	.sectionflags	@""
	.align	16
	.zero		1024


//--------------------- .nv.shared.reserved.0     --------------------------
	.section	.nv.shared.reserved.0,"aw",@nobits
	.weak		__nv_reservedSMEM_offset_0_alias
	.size		__nv_reservedSMEM_offset_0_alias, 0, 64
	.other		__nv_reservedSMEM_offset_0_alias,@"STO_CUDA_RESERVED_SHARED STV_DEFAULT"
__nv_reservedSMEM_offset_0_alias:
	.zero		0
.nv.shared.reserved.0:
	.zero		64
	.weak		__nv_reservedSMEM_tcgen05_partition
	.type		__nv_reservedSMEM_tcgen05_partition,@object
	.size		__nv_reservedSMEM_tcgen05_partition,(.L_0 - __nv_reservedSMEM_tcgen05_partition)
__nv_reservedSMEM_tcgen05_partition:
	.zero		32
.L_0:


//--------------------- .nv.global                --------------------------
	.section	.nv.global,"aw",@nobits
.nv.global:
	.type		_ZN40_INTERNAL_a6e6562d_4_k_cu_9b3012b8_197154cute1_E,@object
	.size		_ZN40_INTERNAL_a6e6562d_4_k_cu_9b3012b8_197154cute1_E,(_ZN40_INTERNAL_a6e6562d_4_k_cu_9b3012b8_197154cuda3std3__45__cpo6cbeginE - _ZN40_INTERNAL_a6e6562d_4_k_cu_9b3012b8_197154cute1_E)
_ZN40_INTERNAL_a6e6562d_4_k_cu_9b3012b8_197154cute1_E:
	.zero		1
	.type		_ZN40_INTERNAL_a6e6562d_4_k_cu_9b3012b8_197154cuda3std3__45__cpo6cbeginE,@object
	.size		_ZN40_INTERNAL_a6e6562d_4_k_cu_9b3012b8_197154cuda3std3__45__cpo6cbeginE,(_ZN40_INTERNAL_a6e6562d_4_k_cu_9b3012b8_197154cuda3std3__48in_placeE - _ZN40_INTERNAL_a6e6562d_4_k_cu_9b3012b8_197154cuda3std3__45__cpo6cbeginE)
_ZN40_INTERNAL_a6e6562d_4_k_cu_9b3012b8_197154cuda3std3__45__cpo6cbeginE:
	.zero		1
	.type		_ZN40_INTERNAL_a6e6562d_4_k_cu_9b3012b8_197154cuda3std3__48in_placeE,@object
	.size		_ZN40_INTERNAL_a6e6562d_4_k_cu_9b3012b8_197154cuda3std3__48in_placeE,(_ZN40_INTERNAL_a6e6562d_4_k_cu_9b3012b8_197154cuda3std6ranges3__45__cpo9iter_moveE - _ZN40_INTERNAL_a6e6562d_4_k_cu_9b3012b8_197154cuda3std3__48in_placeE)
_ZN40_INTERNAL_a6e6562d_4_k_cu_9b3012b8_197154cuda3std3__48in_placeE:
	.zero		1
	.type		_ZN40_INTERNAL_a6e6562d_4_k_cu_9b3012b8_197154cuda3std6ranges3__45__cpo9iter_moveE,@object
	.size		_ZN40_INTERNAL_a6e6562d_4_k_cu_9b3012b8_197154cuda3std6ranges3__45__cpo9iter_moveE,(_ZN40_INTERNAL_a6e6562d_4_k_cu_9b3012b8_197154cuda3std3__45__cpo5beginE - _ZN40_INTERNAL_a6e6562d_4_k_cu_9b3012b8_197154cuda3std6ranges3__45__cpo9iter_moveE)
_ZN40_INTERNAL_a6e6562d_4_k_cu_9b3012b8_197154cuda3std6ranges3__45__cpo9iter_moveE:
	.zero		1
	.type		_ZN40_INTERNAL_a6e6562d_4_k_cu_9b3012b8_197154cuda3std3__45__cpo5beginE,@object
	.size		_ZN40_INTERNAL_a6e6562d_4_k_cu_9b3012b8_197154cuda3std3__45__cpo5beginE,(_ZN40_INTERNAL_a6e6562d_4_k_cu_9b3012b8_197154cuda3std3__442_GLOBAL__N__a6e6562d_4_k_cu_9b3012b8_197156ignoreE - _ZN40_INTERNAL_a6e6562d_4_k_cu_9b3012b8_197154cuda3std3__45__cpo5beginE)
_ZN40_INTERNAL_a6e6562d_4_k_cu_9b3012b8_197154cuda3std3__45__cpo5beginE:
	.zero		1
	.type		_ZN40_INTERNAL_a6e6562d_4_k_cu_9b3012b8_197154cuda3std3__442_GLOBAL__N__a6e6562d_4_k_cu_9b3012b8_197156ignoreE,@object
	.size		_ZN40_INTERNAL_a6e6562d_4_k_cu_9b3012b8_197154cuda3std3__442_GLOBAL__N__a6e6562d_4_k_cu_9b3012b8_197156ignoreE,(_ZN40_INTERNAL_a6e6562d_4_k_cu_9b3012b8_197154cute7productE - _ZN40_INTERNAL_a6e6562d_4_k_cu_9b3012b8_197154cuda3std3__442_GLOBAL__N__a6e6562d_4_k_cu_9b3012b8_197156ignoreE)
_ZN40_INTERNAL_a6e6562d_4_k_cu_9b3012b8_197154cuda3std3__442_GLOBAL__N__a6e6562d_4_k_cu_9b3012b8_197156ignoreE:
	.zero		1
	.type		_ZN40_INTERNAL_a6e6562d_4_k_cu_9b3012b8_197154cute7productE,@object
	.size		_ZN40_INTERNAL_a6e6562d_4_k_cu_9b3012b8_197154cute7productE,(_ZN40_INTERNAL_a6e6562d_4_k_cu_9b3012b8_197154cuda3std3__45__cpo3endE - _ZN40_INTERNAL_a6e6562d_4_k_cu_9b3012b8_197154cute7productE)
_ZN40_INTERNAL_a6e6562d_4_k_cu_9b3012b8_197154cute7productE:
	.zero		1
	.type		_ZN40_INTERNAL_a6e6562d_4_k_cu_9b3012b8_197154cuda3std3__45__cpo3endE,@object
	.size		_ZN40_INTERNAL_a6e6562d_4_k_cu_9b3012b8_197154cuda3std3__45__cpo3endE,(_ZN40_INTERNAL_a6e6562d_4_k_cu_9b3012b8_197154cuda3std3__419piecewise_constructE - _ZN40_INTERNAL_a6e6562d_4_k_cu_9b3012b8_197154cuda3std3__45__cpo3endE)
_ZN40_INTERNAL_a6e6562d_4_k_cu_9b3012b8_197154cuda3std3__45__cpo3endE:
	.zero		1
	.type		_ZN40_INTERNAL_a6e6562d_4_k_cu_9b3012b8_197154cuda3std3__419piecewise_constructE,@object
	.size		_ZN40_INTERNAL_a6e6562d_4_k_cu_9b3012b8_197154cuda3std3__419piecewise_constructE,(_ZN40_INTERNAL_a6e6562d_4_k_cu_9b3012b8_197154cuda3std3__45__cpo4cendE - _ZN40_INTERNAL_a6e6562d_4_k_cu_9b3012b8_197154cuda3std3__419piecewise_constructE)
_ZN40_INTERNAL_a6e6562d_4_k_cu_9b3012b8_197154cuda3std3__419piecewise_constructE:
	.zero		1
	.type		_ZN40_INTERNAL_a6e6562d_4_k_cu_9b3012b8_197154cuda3std3__45__cpo4cendE,@object
	.size		_ZN40_INTERNAL_a6e6562d_4_k_cu_9b3012b8_197154cuda3std3__45__cpo4cendE,(_ZN40_INTERNAL_a6e6562d_4_k_cu_9b3012b8_197154cuda3std6ranges3__45__cpo4swapE - _ZN40_INTERNAL_a6e6562d_4_k_cu_9b3012b8_197154cuda3std3__45__cpo4cendE)
_ZN40_INTERNAL_a6e6562d_4_k_cu_9b3012b8_197154cuda3std3__45__cpo4cendE:
	.zero		1
	.type		_ZN40_INTERNAL_a6e6562d_4_k_cu_9b3012b8_197154cuda3std6ranges3__45__cpo4swapE,@object
	.size		_ZN40_INTERNAL_a6e6562d_4_k_cu_9b3012b8_197154cuda3std6ranges3__45__cpo4swapE,(.L_10 - _ZN40_INTERNAL_a6e6562d_4_k_cu_9b3012b8_197154cuda3std6ranges3__45__cpo4swapE)
_ZN40_INTERNAL_a6e6562d_4_k_cu_9b3012b8_197154cuda3std6ranges3__45__cpo4swapE:
	.zero		1
.L_10:


//--------------------- .nv.constant0._ZN7cutlass13device_kernelINS_4gemm6kernel13GemmUniversalIN4cute5tupleIJiiiiEEENS1_10collective13CollectiveMmaINS1_35MainloopSm100TmaUmmaWarpSpecializedILi9ELi2ELi4ENS5_IJNS4_1CILi1EEENSA_ILi8EEESB_EEEEENS5_IJNSA_ILi64EEENSA_ILi256EEENSA_ILi32EEEEEENS_10bfloat16_tENS5_IJlSB_lEEESJ_SK_NS4_8TiledMMAINS4_8MMA_AtomIJNS4_20SM100_MMA_F16BF16_SSISJ_SJ_fLi64ELi256ELNS4_4UMMA5MajorE0ELSP_0ELNSO_7ScaleInE0ELSQ_0EEEEEENS4_6LayoutINS5_IJSB_SB_SB_EEENS5_IJNSA_ILi0EEESV_SV_EEEEENS5_IJNS4_10UnderscoreESY_SY_EEEEENS4_23SM90_TMA_LOAD_MULTICASTENS4_14ComposedLayoutINS4_7SwizzleILi2ELi4ELi3EEENS4_18smem_ptr_flag_bitsILi16EEENST_INS5_IJSC_SH_EEENS5_IJSH_SB_EEEEEEEvNS4_8identityENS4_13SM90_TMA_LOADES1A_vS1B_EENS_8epilogue10collective18CollectiveEpilogueINS1E_23Sm100TmaWarpSpecializedILi4ELi2ELi32ELb1ELb0EEEJSI_NS5_IJNST_ISF_SB_EES1J_EEESJ_SK_SJ_SK_NS1E_6fusion15FusionCallbacksIS1I_NS1L_17LinearCombinationISJ_fSJ_fLNS_15FloatRoundStyleE2EEESI_S1K_JEEENS4_5SM1004TMEM4LOAD26SM100_TMEM_LOAD_16dp256b8xES1C_NS12_INS13_ILi3ELi4ELi3EEES16_NST_INS5_IJSC_SF_EEENS5_IJSF_SB_EEEEEEENS4_17SM75_U32x4_LDSM_NENS4_14SM90_TMA_STOREES1Z_NS4_17SM90_U32x4_STSM_NENS4_39AutoVectorizingCopyWithAssumedAlignmentILi128EEEEEEvvEEEEvNT_6ParamsE --------------------------
	.section	.nv.constant0._ZN7cutlass13device_kernelINS_4gemm6kernel13GemmUniversalIN4cute5tupleIJiiiiEEENS1_10collective13CollectiveMmaINS1_35MainloopSm100TmaUmmaWarpSpecializedILi9ELi2ELi4ENS5_IJNS4_1CILi1EEENSA_ILi8EEESB_EEEEENS5_IJNSA_ILi64EEENSA_ILi256EEENSA_ILi32EEEEEENS_10bfloat16_tENS5_IJlSB_lEEESJ_SK_NS4_8TiledMMAINS4_8MMA_AtomIJNS4_20SM100_MMA_F16BF16_SSISJ_SJ_fLi64ELi256ELNS4_4UMMA5MajorE0ELSP_0ELNSO_7ScaleInE0ELSQ_0EEEEEENS4_6LayoutINS5_IJSB_SB_SB_EEENS5_IJNSA_ILi0EEESV_SV_EEEEENS5_IJNS4_10UnderscoreESY_SY_EEEEENS4_23SM90_TMA_LOAD_MULTICASTENS4_14ComposedLayoutINS4_7SwizzleILi2ELi4ELi3EEENS4_18smem_ptr_flag_bitsILi16EEENST_INS5_IJSC_SH_EEENS5_IJSH_SB_EEEEEEEvNS4_8identityENS4_13SM90_TMA_LOADES1A_vS1B_EENS_8epilogue10collective18CollectiveEpilogueINS1E_23Sm100TmaWarpSpecializedILi4ELi2ELi32ELb1ELb0EEEJSI_NS5_IJNST_ISF_SB_EES1J_EEESJ_SK_SJ_SK_NS1E_6fusion15FusionCallbacksIS1I_NS1L_17LinearCombinationISJ_fSJ_fLNS_15FloatRoundStyleE2EEESI_S1K_JEEENS4_5SM1004TMEM4LOAD26SM100_TMEM_LOAD_16dp256b8xES1C_NS12_INS13_ILi3ELi4ELi3EEES16_NST_INS5_IJSC_SF_EEENS5_IJSF_SB_EEEEEEENS4_17SM75_U32x4_LDSM_NENS4_14SM90_TMA_STOREES1Z_NS4_17SM90_U32x4_STSM_NENS4_39AutoVectorizingCopyWithAssumedAlignmentILi128EEEEEEvvEEEEvNT_6ParamsE,"a",@progbits
	.sectionflags	@""
	.align	4
.nv.constant0._ZN7cutlass13device_kernelINS_4gemm6kernel13GemmUniversalIN4cute5tupleIJiiiiEEENS1_10collective13CollectiveMmaINS1_35MainloopSm100TmaUmmaWarpSpecializedILi9ELi2ELi4ENS5_IJNS4_1CILi1EEENSA_ILi8EEESB_EEEEENS5_IJNSA_ILi64EEENSA_ILi256EEENSA_ILi32EEEEEENS_10bfloat16_tENS5_IJlSB_lEEESJ_SK_NS4_8TiledMMAINS4_8MMA_AtomIJNS4_20SM100_MMA_F16BF16_SSISJ_SJ_fLi64ELi256ELNS4_4UMMA5MajorE0ELSP_0ELNSO_7ScaleInE0ELSQ_0EEEEEENS4_6LayoutINS5_IJSB_SB_SB_EEENS5_IJNSA_ILi0EEESV_SV_EEEEENS5_IJNS4_10UnderscoreESY_SY_EEEEENS4_23SM90_TMA_LOAD_MULTICASTENS4_14ComposedLayoutINS4_7SwizzleILi2ELi4ELi3EEENS4_18smem_ptr_flag_bitsILi16EEENST_INS5_IJSC_SH_EEENS5_IJSH_SB_EEEEEEEvNS4_8identityENS4_13SM90_TMA_LOADES1A_vS1B_EENS_8epilogue10collective18CollectiveEpilogueINS1E_23Sm100TmaWarpSpecializedILi4ELi2ELi32ELb1ELb0EEEJSI_NS5_IJNST_ISF_SB_EES1J_EEESJ_SK_SJ_SK_NS1E_6fusion15FusionCallbacksIS1I_NS1L_17LinearCombinationISJ_fSJ_fLNS_15FloatRoundStyleE2EEESI_S1K_JEEENS4_5SM1004TMEM4LOAD26SM100_TMEM_LOAD_16dp256b8xES1C_NS12_INS13_ILi3ELi4ELi3EEES16_NST_INS5_IJSC_SF_EEENS5_IJSF_SB_EEEEEEENS4_17SM75_U32x4_LDSM_NENS4_14SM90_TMA_STOREES1Z_NS4_17SM90_U32x4_STSM_NENS4_39AutoVectorizingCopyWithAssumedAlignmentILi128EEEEEEvvEEEEvNT_6ParamsE:
	.zero		2944


//--------------------- SYMBOLS --------------------------

	.type		.nv.reservedSmem.offset0,@object
	.size		.nv.reservedSmem.offset0,0x4
	.type		.nv.reservedSmem.cap,@object
	.size		.nv.reservedSmem.cap,0x4
	.type		__assertfail,@function
